//
// Generated by NVIDIA NVVM Compiler
//
// Compiler Build ID: CL-36424714
// Cuda compilation tools, release 13.0, V13.0.88
// Based on NVVM 20.0.0
//

.version 9.0
.target sm_100
.address_size 64

	// .globl	_Z24sharedMemCyclicReductionPdS_S_S_S_S_S_S_S_ddddd
// _ZZ24sharedMemCyclicReductionPdS_S_S_S_S_S_S_S_dddddE3d_l has been demoted

.visible .entry _Z24sharedMemCyclicReductionPdS_S_S_S_S_S_S_S_ddddd(
	.param .u64 .ptr .align 1 _Z24sharedMemCyclicReductionPdS_S_S_S_S_S_S_S_ddddd_param_0,
	.param .u64 .ptr .align 1 _Z24sharedMemCyclicReductionPdS_S_S_S_S_S_S_S_ddddd_param_1,
	.param .u64 .ptr .align 1 _Z24sharedMemCyclicReductionPdS_S_S_S_S_S_S_S_ddddd_param_2,
	.param .u64 .ptr .align 1 _Z24sharedMemCyclicReductionPdS_S_S_S_S_S_S_S_ddddd_param_3,
	.param .u64 .ptr .align 1 _Z24sharedMemCyclicReductionPdS_S_S_S_S_S_S_S_ddddd_param_4,
	.param .u64 .ptr .align 1 _Z24sharedMemCyclicReductionPdS_S_S_S_S_S_S_S_ddddd_param_5,
	.param .u64 .ptr .align 1 _Z24sharedMemCyclicReductionPdS_S_S_S_S_S_S_S_ddddd_param_6,
	.param .u64 .ptr .align 1 _Z24sharedMemCyclicReductionPdS_S_S_S_S_S_S_S_ddddd_param_7,
	.param .u64 .ptr .align 1 _Z24sharedMemCyclicReductionPdS_S_S_S_S_S_S_S_ddddd_param_8,
	.param .f64 _Z24sharedMemCyclicReductionPdS_S_S_S_S_S_S_S_ddddd_param_9,
	.param .f64 _Z24sharedMemCyclicReductionPdS_S_S_S_S_S_S_S_ddddd_param_10,
	.param .f64 _Z24sharedMemCyclicReductionPdS_S_S_S_S_S_S_S_ddddd_param_11,
	.param .f64 _Z24sharedMemCyclicReductionPdS_S_S_S_S_S_S_S_ddddd_param_12,
	.param .f64 _Z24sharedMemCyclicReductionPdS_S_S_S_S_S_S_S_ddddd_param_13
)
{
	.reg .pred 	%p<40>;
	.reg .b32 	%r<41>;
	.reg .b32 	%f<7>;
	.reg .b64 	%rd<40>;
	.reg .b64 	%fd<354>;
	// demoted variable
	.shared .align 8 .b8 _ZZ24sharedMemCyclicReductionPdS_S_S_S_S_S_S_S_dddddE3d_l[2048];
	ld.param.u64 	%rd17, [_Z24sharedMemCyclicReductionPdS_S_S_S_S_S_S_S_ddddd_param_0];
	ld.param.u64 	%rd18, [_Z24sharedMemCyclicReductionPdS_S_S_S_S_S_S_S_ddddd_param_1];
	ld.param.u64 	%rd19, [_Z24sharedMemCyclicReductionPdS_S_S_S_S_S_S_S_ddddd_param_2];
	ld.param.u64 	%rd20, [_Z24sharedMemCyclicReductionPdS_S_S_S_S_S_S_S_ddddd_param_3];
	ld.param.u64 	%rd21, [_Z24sharedMemCyclicReductionPdS_S_S_S_S_S_S_S_ddddd_param_4];
	ld.param.u64 	%rd22, [_Z24sharedMemCyclicReductionPdS_S_S_S_S_S_S_S_ddddd_param_5];
	ld.param.u64 	%rd23, [_Z24sharedMemCyclicReductionPdS_S_S_S_S_S_S_S_ddddd_param_6];
	ld.param.u64 	%rd24, [_Z24sharedMemCyclicReductionPdS_S_S_S_S_S_S_S_ddddd_param_7];
	ld.param.u64 	%rd25, [_Z24sharedMemCyclicReductionPdS_S_S_S_S_S_S_S_ddddd_param_8];
	ld.param.f64 	%fd352, [_Z24sharedMemCyclicReductionPdS_S_S_S_S_S_S_S_ddddd_param_10];
	ld.param.f64 	%fd350, [_Z24sharedMemCyclicReductionPdS_S_S_S_S_S_S_S_ddddd_param_12];
	cvta.to.global.u64 	%rd1, %rd17;
	cvta.to.global.u64 	%rd2, %rd23;
	cvta.to.global.u64 	%rd3, %rd19;
	cvta.to.global.u64 	%rd4, %rd18;
	cvta.to.global.u64 	%rd5, %rd21;
	cvta.to.global.u64 	%rd6, %rd22;
	cvta.to.global.u64 	%rd7, %rd24;
	cvta.to.global.u64 	%rd8, %rd25;
	cvta.to.global.u64 	%rd9, %rd20;
	mov.u32 	%r6, %ctaid.y;
	mov.u32 	%r7, %ntid.y;
	mov.u32 	%r8, %tid.y;
	mad.lo.s32 	%r9, %r6, %r7, %r8;
	mov.u32 	%r10, %ctaid.z;
	mov.u32 	%r11, %ntid.z;
	mov.u32 	%r12, %tid.z;
	mad.lo.s32 	%r13, %r10, %r11, %r12;
	mov.u32 	%r1, %tid.x;
	shl.b32 	%r14, %r13, 18;
	shl.b32 	%r15, %r9, 9;
	add.s32 	%r40, %r14, %r15;
	shl.b32 	%r16, %r1, 3;
	mov.u32 	%r17, _ZZ24sharedMemCyclicReductionPdS_S_S_S_S_S_S_S_dddddE3d_l;
	add.s32 	%r3, %r17, %r16;
	mul.wide.u32 	%rd26, %r40, 8;
	add.s64 	%rd39, %rd9, %rd26;
	setp.eq.s32 	%p1, %r1, 255;
	@%p1 bra 	$L__BB0_3;
	setp.ne.s32 	%p2, %r1, 0;
	@%p2 bra 	$L__BB0_4;
	ld.global.f64 	%fd19, [%rd39+8];
	ld.global.f64 	%fd20, [%rd39];
	ld.global.f64 	%fd21, [%rd7];
	mul.f64 	%fd22, %fd20, %fd21;
	sub.f64 	%fd23, %fd19, %fd22;
	ld.global.f64 	%fd24, [%rd39+16];
	ld.global.f64 	%fd25, [%rd6];
	mul.f64 	%fd26, %fd24, %fd25;
	sub.f64 	%fd27, %fd23, %fd26;
	st.shared.f64 	[_ZZ24sharedMemCyclicReductionPdS_S_S_S_S_S_S_S_dddddE3d_l], %fd27;
	bra.uni 	$L__BB0_5;
$L__BB0_3:
	ld.global.f64 	%fd14, [%rd39+4088];
	ld.global.f64 	%fd15, [%rd39+4080];
	ld.global.f64 	%fd16, [%rd8];
	mul.f64 	%fd17, %fd15, %fd16;
	sub.f64 	%fd18, %fd14, %fd17;
	st.shared.f64 	[_ZZ24sharedMemCyclicReductionPdS_S_S_S_S_S_S_S_dddddE3d_l+2040], %fd18;
	bra.uni 	$L__BB0_5;
$L__BB0_4:
	shl.b32 	%r18, %r1, 1;
	add.s32 	%r19, %r40, %r18;
	mul.wide.u32 	%rd27, %r19, 8;
	add.s64 	%rd28, %rd9, %rd27;
	ld.global.f64 	%fd28, [%rd28+8];
	ld.global.f64 	%fd29, [%rd28];
	ld.global.f64 	%fd30, [%rd5];
	mul.f64 	%fd31, %fd29, %fd30;
	sub.f64 	%fd32, %fd28, %fd31;
	ld.global.f64 	%fd33, [%rd28+16];
	ld.global.f64 	%fd34, [%rd6];
	mul.f64 	%fd35, %fd33, %fd34;
	sub.f64 	%fd36, %fd32, %fd35;
	st.shared.f64 	[%r3], %fd36;
$L__BB0_5:
	bar.sync 	0;
	setp.gt.u32 	%p3, %r1, 127;
	@%p3 bra 	$L__BB0_11;
	setp.ne.s32 	%p4, %r1, 0;
	@%p4 bra 	$L__BB0_8;
	ld.shared.f64 	%fd51, [%r3+8];
	ld.shared.f64 	%fd52, [%r3];
	ld.global.f64 	%fd53, [%rd7+8];
	mul.f64 	%fd54, %fd52, %fd53;
	sub.f64 	%fd55, %fd51, %fd54;
	ld.shared.f64 	%fd56, [%r3+16];
	ld.global.f64 	%fd57, [%rd6+8];
	mul.f64 	%fd58, %fd56, %fd57;
	sub.f64 	%fd59, %fd55, %fd58;
	st.shared.f64 	[%r3+8], %fd59;
	bra.uni 	$L__BB0_11;
$L__BB0_8:
	setp.ne.s32 	%p5, %r1, 127;
	@%p5 bra 	$L__BB0_10;
	ld.shared.f64 	%fd46, [_ZZ24sharedMemCyclicReductionPdS_S_S_S_S_S_S_S_dddddE3d_l+2040];
	ld.shared.f64 	%fd47, [_ZZ24sharedMemCyclicReductionPdS_S_S_S_S_S_S_S_dddddE3d_l+2032];
	ld.global.f64 	%fd48, [%rd8+8];
	mul.f64 	%fd49, %fd47, %fd48;
	sub.f64 	%fd50, %fd46, %fd49;
	st.shared.f64 	[_ZZ24sharedMemCyclicReductionPdS_S_S_S_S_S_S_S_dddddE3d_l+2040], %fd50;
	bra.uni 	$L__BB0_11;
$L__BB0_10:
	shl.b32 	%r20, %r1, 3;
	add.s32 	%r21, %r3, %r20;
	ld.shared.f64 	%fd37, [%r21+8];
	ld.shared.f64 	%fd38, [%r21];
	ld.global.f64 	%fd39, [%rd5+8];
	mul.f64 	%fd40, %fd38, %fd39;
	sub.f64 	%fd41, %fd37, %fd40;
	ld.shared.f64 	%fd42, [%r21+16];
	ld.global.f64 	%fd43, [%rd6+8];
	mul.f64 	%fd44, %fd42, %fd43;
	sub.f64 	%fd45, %fd41, %fd44;
	st.shared.f64 	[%r21+8], %fd45;
$L__BB0_11:
	bar.sync 	0;
	setp.gt.u32 	%p6, %r1, 63;
	@%p6 bra 	$L__BB0_17;
	setp.eq.s32 	%p7, %r1, 0;
	@%p7 bra 	$L__BB0_16;
	setp.eq.s32 	%p8, %r1, 63;
	@%p8 bra 	$L__BB0_15;
	mad.lo.s32 	%r22, %r1, 24, %r3;
	ld.shared.f64 	%fd60, [%r22+24];
	ld.shared.f64 	%fd61, [%r22+8];
	ld.global.f64 	%fd62, [%rd5+16];
	mul.f64 	%fd63, %fd61, %fd62;
	sub.f64 	%fd64, %fd60, %fd63;
	ld.shared.f64 	%fd65, [%r22+40];
	ld.global.f64 	%fd66, [%rd6+16];
	mul.f64 	%fd67, %fd65, %fd66;
	sub.f64 	%fd68, %fd64, %fd67;
	st.shared.f64 	[%r22+24], %fd68;
	bra.uni 	$L__BB0_17;
$L__BB0_15:
	ld.shared.f64 	%fd69, [_ZZ24sharedMemCyclicReductionPdS_S_S_S_S_S_S_S_dddddE3d_l+2040];
	ld.shared.f64 	%fd70, [_ZZ24sharedMemCyclicReductionPdS_S_S_S_S_S_S_S_dddddE3d_l+2024];
	ld.global.f64 	%fd71, [%rd8+16];
	mul.f64 	%fd72, %fd70, %fd71;
	sub.f64 	%fd73, %fd69, %fd72;
	st.shared.f64 	[_ZZ24sharedMemCyclicReductionPdS_S_S_S_S_S_S_S_dddddE3d_l+2040], %fd73;
	bra.uni 	$L__BB0_17;
$L__BB0_16:
	ld.shared.f64 	%fd74, [%r3+24];
	ld.shared.f64 	%fd75, [%r3+8];
	ld.global.f64 	%fd76, [%rd7+16];
	mul.f64 	%fd77, %fd75, %fd76;
	sub.f64 	%fd78, %fd74, %fd77;
	ld.shared.f64 	%fd79, [%r3+40];
	ld.global.f64 	%fd80, [%rd6+16];
	mul.f64 	%fd81, %fd79, %fd80;
	sub.f64 	%fd82, %fd78, %fd81;
	st.shared.f64 	[%r3+24], %fd82;
$L__BB0_17:
	bar.sync 	0;
	setp.gt.u32 	%p9, %r1, 31;
	@%p9 bra 	$L__BB0_23;
	setp.eq.s32 	%p10, %r1, 0;
	@%p10 bra 	$L__BB0_22;
	setp.eq.s32 	%p11, %r1, 31;
	@%p11 bra 	$L__BB0_21;
	mad.lo.s32 	%r23, %r1, 56, %r3;
	ld.shared.f64 	%fd83, [%r23+56];
	ld.shared.f64 	%fd84, [%r23+24];
	ld.global.f64 	%fd85, [%rd5+24];
	mul.f64 	%fd86, %fd84, %fd85;
	sub.f64 	%fd87, %fd83, %fd86;
	ld.shared.f64 	%fd88, [%r23+88];
	ld.global.f64 	%fd89, [%rd6+24];
	mul.f64 	%fd90, %fd88, %fd89;
	sub.f64 	%fd91, %fd87, %fd90;
	st.shared.f64 	[%r23+56], %fd91;
	bra.uni 	$L__BB0_23;
$L__BB0_21:
	ld.shared.f64 	%fd92, [_ZZ24sharedMemCyclicReductionPdS_S_S_S_S_S_S_S_dddddE3d_l+2040];
	ld.shared.f64 	%fd93, [_ZZ24sharedMemCyclicReductionPdS_S_S_S_S_S_S_S_dddddE3d_l+2008];
	ld.global.f64 	%fd94, [%rd8+24];
	mul.f64 	%fd95, %fd93, %fd94;
	sub.f64 	%fd96, %fd92, %fd95;
	st.shared.f64 	[_ZZ24sharedMemCyclicReductionPdS_S_S_S_S_S_S_S_dddddE3d_l+2040], %fd96;
	bra.uni 	$L__BB0_23;
$L__BB0_22:
	ld.shared.f64 	%fd97, [%r3+56];
	ld.shared.f64 	%fd98, [%r3+24];
	ld.global.f64 	%fd99, [%rd7+24];
	mul.f64 	%fd100, %fd98, %fd99;
	sub.f64 	%fd101, %fd97, %fd100;
	ld.shared.f64 	%fd102, [%r3+88];
	ld.global.f64 	%fd103, [%rd6+24];
	mul.f64 	%fd104, %fd102, %fd103;
	sub.f64 	%fd105, %fd101, %fd104;
	st.shared.f64 	[%r3+56], %fd105;
$L__BB0_23:
	bar.sync 	0;
	setp.gt.u32 	%p12, %r1, 15;
	@%p12 bra 	$L__BB0_29;
	setp.eq.s32 	%p13, %r1, 0;
	@%p13 bra 	$L__BB0_28;
	setp.eq.s32 	%p14, %r1, 15;
	@%p14 bra 	$L__BB0_27;
	mad.lo.s32 	%r24, %r1, 120, %r3;
	ld.shared.f64 	%fd106, [%r24+120];
	ld.shared.f64 	%fd107, [%r24+56];
	ld.global.f64 	%fd108, [%rd5+32];
	mul.f64 	%fd109, %fd107, %fd108;
	sub.f64 	%fd110, %fd106, %fd109;
	ld.shared.f64 	%fd111, [%r24+184];
	ld.global.f64 	%fd112, [%rd6+32];
	mul.f64 	%fd113, %fd111, %fd112;
	sub.f64 	%fd114, %fd110, %fd113;
	st.shared.f64 	[%r24+120], %fd114;
	bra.uni 	$L__BB0_29;
$L__BB0_27:
	ld.shared.f64 	%fd115, [_ZZ24sharedMemCyclicReductionPdS_S_S_S_S_S_S_S_dddddE3d_l+2040];
	ld.shared.f64 	%fd116, [_ZZ24sharedMemCyclicReductionPdS_S_S_S_S_S_S_S_dddddE3d_l+1976];
	ld.global.f64 	%fd117, [%rd8+32];
	mul.f64 	%fd118, %fd116, %fd117;
	sub.f64 	%fd119, %fd115, %fd118;
	st.shared.f64 	[_ZZ24sharedMemCyclicReductionPdS_S_S_S_S_S_S_S_dddddE3d_l+2040], %fd119;
	bra.uni 	$L__BB0_29;
$L__BB0_28:
	ld.shared.f64 	%fd120, [%r3+120];
	ld.shared.f64 	%fd121, [%r3+56];
	ld.global.f64 	%fd122, [%rd7+32];
	mul.f64 	%fd123, %fd121, %fd122;
	sub.f64 	%fd124, %fd120, %fd123;
	ld.shared.f64 	%fd125, [%r3+184];
	ld.global.f64 	%fd126, [%rd6+32];
	mul.f64 	%fd127, %fd125, %fd126;
	sub.f64 	%fd128, %fd124, %fd127;
	st.shared.f64 	[%r3+120], %fd128;
$L__BB0_29:
	bar.sync 	0;
	setp.gt.u32 	%p15, %r1, 7;
	@%p15 bra 	$L__BB0_35;
	setp.eq.s32 	%p16, %r1, 0;
	@%p16 bra 	$L__BB0_34;
	setp.eq.s32 	%p17, %r1, 7;
	@%p17 bra 	$L__BB0_33;
	mad.lo.s32 	%r25, %r1, 248, %r3;
	ld.shared.f64 	%fd129, [%r25+248];
	ld.shared.f64 	%fd130, [%r25+120];
	ld.global.f64 	%fd131, [%rd5+40];
	mul.f64 	%fd132, %fd130, %fd131;
	sub.f64 	%fd133, %fd129, %fd132;
	ld.shared.f64 	%fd134, [%r25+376];
	ld.global.f64 	%fd135, [%rd6+40];
	mul.f64 	%fd136, %fd134, %fd135;
	sub.f64 	%fd137, %fd133, %fd136;
	st.shared.f64 	[%r25+248], %fd137;
	bra.uni 	$L__BB0_35;
$L__BB0_33:
	ld.shared.f64 	%fd138, [_ZZ24sharedMemCyclicReductionPdS_S_S_S_S_S_S_S_dddddE3d_l+2040];
	ld.shared.f64 	%fd139, [_ZZ24sharedMemCyclicReductionPdS_S_S_S_S_S_S_S_dddddE3d_l+1912];
	ld.global.f64 	%fd140, [%rd8+40];
	mul.f64 	%fd141, %fd139, %fd140;
	sub.f64 	%fd142, %fd138, %fd141;
	st.shared.f64 	[_ZZ24sharedMemCyclicReductionPdS_S_S_S_S_S_S_S_dddddE3d_l+2040], %fd142;
	bra.uni 	$L__BB0_35;
$L__BB0_34:
	ld.shared.f64 	%fd143, [%r3+248];
	ld.shared.f64 	%fd144, [%r3+120];
	ld.global.f64 	%fd145, [%rd7+40];
	mul.f64 	%fd146, %fd144, %fd145;
	sub.f64 	%fd147, %fd143, %fd146;
	ld.shared.f64 	%fd148, [%r3+376];
	ld.global.f64 	%fd149, [%rd6+40];
	mul.f64 	%fd150, %fd148, %fd149;
	sub.f64 	%fd151, %fd147, %fd150;
	st.shared.f64 	[%r3+248], %fd151;
$L__BB0_35:
	bar.sync 	0;
	setp.gt.u32 	%p18, %r1, 3;
	@%p18 bra 	$L__BB0_41;
	setp.eq.s32 	%p19, %r1, 0;
	@%p19 bra 	$L__BB0_40;
	setp.eq.s32 	%p20, %r1, 3;
	@%p20 bra 	$L__BB0_39;
	mad.lo.s32 	%r26, %r1, 504, %r3;
	ld.shared.f64 	%fd152, [%r26+504];
	ld.shared.f64 	%fd153, [%r26+248];
	ld.global.f64 	%fd154, [%rd5+48];
	mul.f64 	%fd155, %fd153, %fd154;
	sub.f64 	%fd156, %fd152, %fd155;
	ld.shared.f64 	%fd157, [%r26+760];
	ld.global.f64 	%fd158, [%rd6+48];
	mul.f64 	%fd159, %fd157, %fd158;
	sub.f64 	%fd160, %fd156, %fd159;
	st.shared.f64 	[%r26+504], %fd160;
	bra.uni 	$L__BB0_41;
$L__BB0_39:
	ld.shared.f64 	%fd161, [_ZZ24sharedMemCyclicReductionPdS_S_S_S_S_S_S_S_dddddE3d_l+2040];
	ld.shared.f64 	%fd162, [_ZZ24sharedMemCyclicReductionPdS_S_S_S_S_S_S_S_dddddE3d_l+1784];
	ld.global.f64 	%fd163, [%rd8+48];
	mul.f64 	%fd164, %fd162, %fd163;
	sub.f64 	%fd165, %fd161, %fd164;
	st.shared.f64 	[_ZZ24sharedMemCyclicReductionPdS_S_S_S_S_S_S_S_dddddE3d_l+2040], %fd165;
	bra.uni 	$L__BB0_41;
$L__BB0_40:
	ld.shared.f64 	%fd166, [%r3+504];
	ld.shared.f64 	%fd167, [%r3+248];
	ld.global.f64 	%fd168, [%rd7+48];
	mul.f64 	%fd169, %fd167, %fd168;
	sub.f64 	%fd170, %fd166, %fd169;
	ld.shared.f64 	%fd171, [%r3+760];
	ld.global.f64 	%fd172, [%rd6+48];
	mul.f64 	%fd173, %fd171, %fd172;
	sub.f64 	%fd174, %fd170, %fd173;
	st.shared.f64 	[%r3+504], %fd174;
$L__BB0_41:
	bar.sync 	0;
	setp.gt.u32 	%p21, %r1, 1;
	@%p21 bra 	$L__BB0_47;
	setp.eq.s32 	%p22, %r1, 0;
	@%p22 bra 	$L__BB0_46;
	setp.eq.s32 	%p23, %r1, 1;
	@%p23 bra 	$L__BB0_45;
	mad.lo.s32 	%r27, %r1, 1016, %r3;
	ld.shared.f64 	%fd175, [%r27+1016];
	ld.shared.f64 	%fd176, [%r27+504];
	ld.global.f64 	%fd177, [%rd5+56];
	mul.f64 	%fd178, %fd176, %fd177;
	sub.f64 	%fd179, %fd175, %fd178;
	ld.shared.f64 	%fd180, [%r27+1528];
	ld.global.f64 	%fd181, [%rd6+56];
	mul.f64 	%fd182, %fd180, %fd181;
	sub.f64 	%fd183, %fd179, %fd182;
	st.shared.f64 	[%r27+1016], %fd183;
	bra.uni 	$L__BB0_47;
$L__BB0_45:
	ld.shared.f64 	%fd184, [_ZZ24sharedMemCyclicReductionPdS_S_S_S_S_S_S_S_dddddE3d_l+2040];
	ld.shared.f64 	%fd185, [_ZZ24sharedMemCyclicReductionPdS_S_S_S_S_S_S_S_dddddE3d_l+1528];
	ld.global.f64 	%fd186, [%rd8+56];
	mul.f64 	%fd187, %fd185, %fd186;
	sub.f64 	%fd188, %fd184, %fd187;
	st.shared.f64 	[_ZZ24sharedMemCyclicReductionPdS_S_S_S_S_S_S_S_dddddE3d_l+2040], %fd188;
	bra.uni 	$L__BB0_47;
$L__BB0_46:
	ld.shared.f64 	%fd189, [%r3+1016];
	ld.shared.f64 	%fd190, [%r3+504];
	ld.global.f64 	%fd191, [%rd7+56];
	mul.f64 	%fd192, %fd190, %fd191;
	sub.f64 	%fd193, %fd189, %fd192;
	ld.shared.f64 	%fd194, [%r3+1528];
	ld.global.f64 	%fd195, [%rd6+56];
	mul.f64 	%fd196, %fd194, %fd195;
	sub.f64 	%fd197, %fd193, %fd196;
	st.shared.f64 	[%r3+1016], %fd197;
$L__BB0_47:
	setp.ne.s32 	%p24, %r1, 0;
	bar.sync 	0;
	@%p24 bra 	$L__BB0_49;
	mov.f32 	%f1, 0f41000000;
	cvt.rni.f32.f32 	%f2, %f1;
	add.f32 	%f3, %f2, 0fBF800000;
	cvt.rzi.s32.f32 	%r28, %f3;
	cvt.rzi.s32.f32 	%r29, %f2;
	ld.shared.f64 	%fd198, [_ZZ24sharedMemCyclicReductionPdS_S_S_S_S_S_S_S_dddddE3d_l+1016];
	mul.wide.s32 	%rd29, %r29, 8;
	add.s64 	%rd30, %rd4, %rd29;
	ld.global.f64 	%fd199, [%rd30];
	mul.f64 	%fd200, %fd198, %fd199;
	mul.wide.s32 	%rd31, %r28, 8;
	add.s64 	%rd32, %rd3, %rd31;
	ld.global.f64 	%fd201, [%rd32];
	ld.shared.f64 	%fd202, [_ZZ24sharedMemCyclicReductionPdS_S_S_S_S_S_S_S_dddddE3d_l+2040];
	mul.f64 	%fd203, %fd201, %fd202;
	sub.f64 	%fd204, %fd200, %fd203;
	add.s64 	%rd33, %rd2, %rd31;
	ld.global.f64 	%fd205, [%rd33];
	mul.f64 	%fd206, %fd205, %fd199;
	add.s64 	%rd34, %rd1, %rd29;
	ld.global.f64 	%fd207, [%rd34];
	mul.f64 	%fd208, %fd201, %fd207;
	sub.f64 	%fd209, %fd206, %fd208;
	div.rn.f64 	%fd210, %fd204, %fd209;
	mul.f64 	%fd211, %fd205, %fd202;
	mul.f64 	%fd212, %fd198, %fd207;
	sub.f64 	%fd213, %fd211, %fd212;
	div.rn.f64 	%fd214, %fd213, %fd209;
	st.shared.f64 	[_ZZ24sharedMemCyclicReductionPdS_S_S_S_S_S_S_S_dddddE3d_l+1016], %fd210;
	st.shared.f64 	[_ZZ24sharedMemCyclicReductionPdS_S_S_S_S_S_S_S_dddddE3d_l+2040], %fd214;
$L__BB0_49:
	setp.gt.u32 	%p25, %r1, 1;
	bar.sync 	0;
	mov.f32 	%f4, 0f41100000;
	cvt.rni.f32.f32 	%f5, %f4;
	add.f32 	%f6, %f5, 0fC0000000;
	cvt.rzi.s32.f32 	%r30, %f6;
	mul.wide.s32 	%rd35, %r30, 8;
	add.s64 	%rd11, %rd2, %rd35;
	add.s64 	%rd12, %rd1, %rd35;
	add.s64 	%rd13, %rd3, %rd35;
	add.s64 	%rd14, %rd4, %rd35;
	@%p25 bra 	$L__BB0_53;
	setp.ne.s32 	%p26, %r1, 0;
	@%p26 bra 	$L__BB0_52;
	ld.shared.f64 	%fd226, [%r3+504];
	ld.global.f64 	%fd227, [%rd13+-8];
	ld.shared.f64 	%fd228, [%r3+1016];
	mul.f64 	%fd229, %fd227, %fd228;
	sub.f64 	%fd230, %fd226, %fd229;
	ld.global.f64 	%fd231, [%rd11+-8];
	div.rn.f64 	%fd232, %fd230, %fd231;
	st.shared.f64 	[%r3+504], %fd232;
	bra.uni 	$L__BB0_53;
$L__BB0_52:
	mad.lo.s32 	%r31, %r1, 1016, %r3;
	ld.shared.f64 	%fd215, [%r31+504];
	ld.global.f64 	%fd216, [%rd12+-8];
	ld.shared.f64 	%fd217, [%r31+-8];
	mul.f64 	%fd218, %fd216, %fd217;
	sub.f64 	%fd219, %fd215, %fd218;
	ld.global.f64 	%fd220, [%rd13+-8];
	ld.shared.f64 	%fd221, [%r31+1016];
	mul.f64 	%fd222, %fd220, %fd221;
	sub.f64 	%fd223, %fd219, %fd222;
	ld.global.f64 	%fd224, [%rd14+-8];
	div.rn.f64 	%fd225, %fd223, %fd224;
	st.shared.f64 	[%r31+504], %fd225;
$L__BB0_53:
	setp.gt.u32 	%p27, %r1, 3;
	bar.sync 	0;
	@%p27 bra 	$L__BB0_57;
	setp.eq.s32 	%p28, %r1, 0;
	@%p28 bra 	$L__BB0_56;
	mad.lo.s32 	%r32, %r1, 504, %r3;
	ld.shared.f64 	%fd233, [%r32+248];
	ld.global.f64 	%fd234, [%rd12+-16];
	ld.shared.f64 	%fd235, [%r32+-8];
	mul.f64 	%fd236, %fd234, %fd235;
	sub.f64 	%fd237, %fd233, %fd236;
	ld.global.f64 	%fd238, [%rd13+-16];
	ld.shared.f64 	%fd239, [%r32+504];
	mul.f64 	%fd240, %fd238, %fd239;
	sub.f64 	%fd241, %fd237, %fd240;
	ld.global.f64 	%fd242, [%rd14+-16];
	div.rn.f64 	%fd243, %fd241, %fd242;
	st.shared.f64 	[%r32+248], %fd243;
	bra.uni 	$L__BB0_57;
$L__BB0_56:
	ld.shared.f64 	%fd244, [%r3+248];
	ld.global.f64 	%fd245, [%rd13+-16];
	ld.shared.f64 	%fd246, [%r3+504];
	mul.f64 	%fd247, %fd245, %fd246;
	sub.f64 	%fd248, %fd244, %fd247;
	ld.global.f64 	%fd249, [%rd11+-16];
	div.rn.f64 	%fd250, %fd248, %fd249;
	st.shared.f64 	[%r3+248], %fd250;
$L__BB0_57:
	setp.gt.u32 	%p29, %r1, 7;
	bar.sync 	0;
	@%p29 bra 	$L__BB0_61;
	setp.eq.s32 	%p30, %r1, 0;
	@%p30 bra 	$L__BB0_60;
	mad.lo.s32 	%r33, %r1, 248, %r3;
	ld.shared.f64 	%fd251, [%r33+120];
	ld.global.f64 	%fd252, [%rd12+-24];
	ld.shared.f64 	%fd253, [%r33+-8];
	mul.f64 	%fd254, %fd252, %fd253;
	sub.f64 	%fd255, %fd251, %fd254;
	ld.global.f64 	%fd256, [%rd13+-24];
	ld.shared.f64 	%fd257, [%r33+248];
	mul.f64 	%fd258, %fd256, %fd257;
	sub.f64 	%fd259, %fd255, %fd258;
	ld.global.f64 	%fd260, [%rd14+-24];
	div.rn.f64 	%fd261, %fd259, %fd260;
	st.shared.f64 	[%r33+120], %fd261;
	bra.uni 	$L__BB0_61;
$L__BB0_60:
	ld.shared.f64 	%fd262, [%r3+120];
	ld.global.f64 	%fd263, [%rd13+-24];
	ld.shared.f64 	%fd264, [%r3+248];
	mul.f64 	%fd265, %fd263, %fd264;
	sub.f64 	%fd266, %fd262, %fd265;
	ld.global.f64 	%fd267, [%rd11+-24];
	div.rn.f64 	%fd268, %fd266, %fd267;
	st.shared.f64 	[%r3+120], %fd268;
$L__BB0_61:
	setp.gt.u32 	%p31, %r1, 15;
	bar.sync 	0;
	@%p31 bra 	$L__BB0_65;
	setp.eq.s32 	%p32, %r1, 0;
	@%p32 bra 	$L__BB0_64;
	mad.lo.s32 	%r34, %r1, 120, %r3;
	ld.shared.f64 	%fd269, [%r34+56];
	ld.global.f64 	%fd270, [%rd12+-32];
	ld.shared.f64 	%fd271, [%r34+-8];
	mul.f64 	%fd272, %fd270, %fd271;
	sub.f64 	%fd273, %fd269, %fd272;
	ld.global.f64 	%fd274, [%rd13+-32];
	ld.shared.f64 	%fd275, [%r34+120];
	mul.f64 	%fd276, %fd274, %fd275;
	sub.f64 	%fd277, %fd273, %fd276;
	ld.global.f64 	%fd278, [%rd14+-32];
	div.rn.f64 	%fd279, %fd277, %fd278;
	st.shared.f64 	[%r34+56], %fd279;
	bra.uni 	$L__BB0_65;
$L__BB0_64:
	ld.shared.f64 	%fd280, [%r3+56];
	ld.global.f64 	%fd281, [%rd13+-32];
	ld.shared.f64 	%fd282, [%r3+120];
	mul.f64 	%fd283, %fd281, %fd282;
	sub.f64 	%fd284, %fd280, %fd283;
	ld.global.f64 	%fd285, [%rd11+-32];
	div.rn.f64 	%fd286, %fd284, %fd285;
	st.shared.f64 	[%r3+56], %fd286;
$L__BB0_65:
	setp.gt.u32 	%p33, %r1, 31;
	bar.sync 	0;
	@%p33 bra 	$L__BB0_69;
	setp.eq.s32 	%p34, %r1, 0;
	@%p34 bra 	$L__BB0_68;
	mad.lo.s32 	%r35, %r1, 56, %r3;
	ld.shared.f64 	%fd287, [%r35+24];
	ld.global.f64 	%fd288, [%rd12+-40];
	ld.shared.f64 	%fd289, [%r35+-8];
	mul.f64 	%fd290, %fd288, %fd289;
	sub.f64 	%fd291, %fd287, %fd290;
	ld.global.f64 	%fd292, [%rd13+-40];
	ld.shared.f64 	%fd293, [%r35+56];
	mul.f64 	%fd294, %fd292, %fd293;
	sub.f64 	%fd295, %fd291, %fd294;
	ld.global.f64 	%fd296, [%rd14+-40];
	div.rn.f64 	%fd297, %fd295, %fd296;
	st.shared.f64 	[%r35+24], %fd297;
	bra.uni 	$L__BB0_69;
$L__BB0_68:
	ld.shared.f64 	%fd298, [%r3+24];
	ld.global.f64 	%fd299, [%rd13+-40];
	ld.shared.f64 	%fd300, [%r3+56];
	mul.f64 	%fd301, %fd299, %fd300;
	sub.f64 	%fd302, %fd298, %fd301;
	ld.global.f64 	%fd303, [%rd11+-40];
	div.rn.f64 	%fd304, %fd302, %fd303;
	st.shared.f64 	[%r3+24], %fd304;
$L__BB0_69:
	setp.gt.u32 	%p35, %r1, 63;
	bar.sync 	0;
	@%p35 bra 	$L__BB0_73;
	setp.eq.s32 	%p36, %r1, 0;
	@%p36 bra 	$L__BB0_72;
	mad.lo.s32 	%r36, %r1, 24, %r3;
	ld.shared.f64 	%fd305, [%r36+8];
	ld.global.f64 	%fd306, [%rd12+-48];
	ld.shared.f64 	%fd307, [%r36+-8];
	mul.f64 	%fd308, %fd306, %fd307;
	sub.f64 	%fd309, %fd305, %fd308;
	ld.global.f64 	%fd310, [%rd13+-48];
	ld.shared.f64 	%fd311, [%r36+24];
	mul.f64 	%fd312, %fd310, %fd311;
	sub.f64 	%fd313, %fd309, %fd312;
	ld.global.f64 	%fd314, [%rd14+-48];
	div.rn.f64 	%fd315, %fd313, %fd314;
	st.shared.f64 	[%r36+8], %fd315;
	bra.uni 	$L__BB0_73;
$L__BB0_72:
	ld.shared.f64 	%fd316, [%r3+8];
	ld.global.f64 	%fd317, [%rd13+-48];
	ld.shared.f64 	%fd318, [%r3+24];
	mul.f64 	%fd319, %fd317, %fd318;
	sub.f64 	%fd320, %fd316, %fd319;
	ld.global.f64 	%fd321, [%rd11+-48];
	div.rn.f64 	%fd322, %fd320, %fd321;
	st.shared.f64 	[%r3+8], %fd322;
$L__BB0_73:
	setp.gt.u32 	%p37, %r1, 127;
	bar.sync 	0;
	@%p37 bra 	$L__BB0_77;
	setp.eq.s32 	%p38, %r1, 0;
	@%p38 bra 	$L__BB0_76;
	shl.b32 	%r37, %r1, 3;
	add.s32 	%r38, %r3, %r37;
	ld.shared.f64 	%fd323, [%r38];
	ld.global.f64 	%fd324, [%rd12+-56];
	ld.shared.f64 	%fd325, [%r38+-8];
	mul.f64 	%fd326, %fd324, %fd325;
	sub.f64 	%fd327, %fd323, %fd326;
	ld.global.f64 	%fd328, [%rd13+-56];
	ld.shared.f64 	%fd329, [%r38+8];
	mul.f64 	%fd330, %fd328, %fd329;
	sub.f64 	%fd331, %fd327, %fd330;
	ld.global.f64 	%fd332, [%rd14+-56];
	div.rn.f64 	%fd333, %fd331, %fd332;
	st.shared.f64 	[%r38], %fd333;
	bra.uni 	$L__BB0_77;
$L__BB0_76:
	ld.shared.f64 	%fd334, [%r3];
	ld.global.f64 	%fd335, [%rd13+-56];
	ld.shared.f64 	%fd336, [%r3+8];
	mul.f64 	%fd337, %fd335, %fd336;
	sub.f64 	%fd338, %fd334, %fd337;
	ld.global.f64 	%fd339, [%rd11+-56];
	div.rn.f64 	%fd340, %fd338, %fd339;
	st.shared.f64 	[%r3], %fd340;
$L__BB0_77:
	setp.ne.s32 	%p39, %r1, 0;
	bar.sync 	0;
	@%p39 bra 	$L__BB0_79;
	ld.param.f64 	%fd350, [_Z24sharedMemCyclicReductionPdS_S_S_S_S_S_S_S_ddddd_param_9];
	ld.global.f64 	%fd351, [%rd39];
	ld.shared.f64 	%fd353, [_ZZ24sharedMemCyclicReductionPdS_S_S_S_S_S_S_S_dddddE3d_l];
	bra.uni 	$L__BB0_80;
$L__BB0_79:
	ld.param.f64 	%fd352, [_Z24sharedMemCyclicReductionPdS_S_S_S_S_S_S_S_ddddd_param_13];
	ld.param.f64 	%fd348, [_Z24sharedMemCyclicReductionPdS_S_S_S_S_S_S_S_ddddd_param_11];
	shl.b32 	%r39, %r1, 1;
	add.s32 	%r40, %r40, %r39;
	mul.wide.u32 	%rd36, %r40, 8;
	add.s64 	%rd39, %rd9, %rd36;
	ld.global.f64 	%fd341, [%rd39];
	ld.shared.f64 	%fd342, [%r3+-8];
	mul.f64 	%fd343, %fd348, %fd342;
	sub.f64 	%fd351, %fd341, %fd343;
	ld.shared.f64 	%fd353, [%r3];
$L__BB0_80:
	mul.f64 	%fd344, %fd352, %fd353;
	sub.f64 	%fd345, %fd351, %fd344;
	div.rn.f64 	%fd346, %fd345, %fd350;
	st.global.f64 	[%rd39], %fd346;
	mul.wide.u32 	%rd37, %r40, 8;
	add.s64 	%rd38, %rd9, %rd37;
	st.global.f64 	[%rd38+8], %fd353;
	bar.sync 	0;
	ret;

}


// ===== COMPILED SASS (sm_100) =====

	.target	sm_100

	.elftype	@"ET_EXEC"


//--------------------- .note.nv.tkinfo           --------------------------
	.section	.note.nv.tkinfo,"",@"SHT_NOTE"
	.sectionflags	@"SHF_NOTE_NV_TKINFO"
	.tkinfo
        /*0018*/ 	.word	0x00000002
        /*0030*/ 	.string	""
        /*0030*/ 	.string	"ptxas"
        /*0030*/ 	.string	"Cuda compilation tools, release 13.0, V13.0.88"
        /*0030*/ 	.string	"Build cuda_13.0.r13.0/compiler.36424714_0"
        /*0030*/ 	.string	"-arch sm_100 -m 64 "



//--------------------- .note.nv.cuinfo           --------------------------
	.section	.note.nv.cuinfo,"",@"SHT_NOTE"
	.sectionflags	@"SHF_NOTE_NV_CUINFO"
        /*0018*/ 	.short	0x0002
        /*001a*/ 	.short	0x0064
        /*001c*/ 	.short	0x0082
	.zero		2


//--------------------- .nv.info                  --------------------------
	.section	.nv.info,"",@"SHT_CUDA_INFO"
	.align	4


	//----- nvinfo : EIATTR_REGCOUNT
	.align		4
        /*0000*/ 	.byte	0x04, 0x2f
        /*0002*/ 	.short	(.L_1 - .L_0)
	.align		4
.L_0:
        /*0004*/ 	.word	index@(_Z24sharedMemCyclicReductionPdS_S_S_S_S_S_S_S_ddddd)
        /*0008*/ 	.word	0x00000034


	//----- nvinfo : EIATTR_FRAME_SIZE
	.align		4
.L_1:
        /*000c*/ 	.byte	0x04, 0x11
        /*000e*/ 	.short	(.L_3 - .L_2)
	.align		4
.L_2:
        /*0010*/ 	.word	index@($__internal_0_$__cuda_sm20_div_rn_f64_full)
        /*0014*/ 	.word	0x00000000


	//----- nvinfo : EIATTR_FRAME_SIZE
	.align		4
.L_3:
        /*0018*/ 	.byte	0x04, 0x11
        /*001a*/ 	.short	(.L_5 - .L_4)
	.align		4
.L_4:
        /*001c*/ 	.word	index@(_Z24sharedMemCyclicReductionPdS_S_S_S_S_S_S_S_ddddd)
        /*0020*/ 	.word	0x00000000


	//----- nvinfo : EIATTR_MIN_STACK_SIZE
	.align		4
.L_5:
        /*0024*/ 	.byte	0x04, 0x12
        /*0026*/ 	.short	(.L_7 - .L_6)
	.align		4
.L_6:
        /*0028*/ 	.word	index@(_Z24sharedMemCyclicReductionPdS_S_S_S_S_S_S_S_ddddd)
        /*002c*/ 	.word	0x00000000
.L_7:


//--------------------- .nv.compat                --------------------------
	.section	.nv.compat,"",@"SHT_CUDA_COMPAT_INFO"
	.align	4
        /*0000*/ 	.byte	0x02, 0x09, 0x00, 0x00, 0x02, 0x02, 0x01, 0x00, 0x02, 0x05, 0x05, 0x00, 0x03, 0x07, 0x01, 0x01
        /*0010*/ 	.byte	0x02, 0x03, 0x00, 0x00, 0x02, 0x06, 0x01, 0x00, 0x04, 0x0b, 0x08, 0x00, 0x01, 0x00, 0x00, 0x00
        /*0020*/ 	.byte	0x00, 0x00, 0x00, 0x00


//--------------------- .nv.info._Z24sharedMemCyclicReductionPdS_S_S_S_S_S_S_S_ddddd --------------------------
	.section	.nv.info._Z24sharedMemCyclicReductionPdS_S_S_S_S_S_S_S_ddddd,"",@"SHT_CUDA_INFO"
	.sectionflags	@""
	.align	4


	//----- nvinfo : EIATTR_CUDA_API_VERSION
	.align		4
        /*0000*/ 	.byte	0x04, 0x37
        /*0002*/ 	.short	(.L_9 - .L_8)
.L_8:
        /*0004*/ 	.word	0x00000082


	//----- nvinfo : EIATTR_KPARAM_INFO
	.align		4
.L_9:
        /*0008*/ 	.byte	0x04, 0x17
        /*000a*/ 	.short	(.L_11 - .L_10)
.L_10:
        /*000c*/ 	.word	0x00000000
        /*0010*/ 	.short	0x000d
        /*0012*/ 	.short	0x0068
        /*0014*/ 	.byte	0x00, 0xf0, 0x21, 0x00


	//----- nvinfo : EIATTR_KPARAM_INFO
	.align		4
.L_11:
        /*0018*/ 	.byte	0x04, 0x17
        /*001a*/ 	.short	(.L_13 - .L_12)
.L_12:
        /*001c*/ 	.word	0x00000000
        /*0020*/ 	.short	0x000c
        /*0022*/ 	.short	0x0060
        /*0024*/ 	.byte	0x00, 0xf0, 0x21, 0x00


	//----- nvinfo : EIATTR_KPARAM_INFO
	.align		4
.L_13:
        /*0028*/ 	.byte	0x04, 0x17
        /*002a*/ 	.short	(.L_15 - .L_14)
.L_14:
        /*002c*/ 	.word	0x00000000
        /*0030*/ 	.short	0x000b
        /*0032*/ 	.short	0x0058
        /*0034*/ 	.byte	0x00, 0xf0, 0x21, 0x00


	//----- nvinfo : EIATTR_KPARAM_INFO
	.align		4
.L_15:
        /*0038*/ 	.byte	0x04, 0x17
        /*003a*/ 	.short	(.L_17 - .L_16)
.L_16:
        /*003c*/ 	.word	0x00000000
        /*0040*/ 	.short	0x000a
        /*0042*/ 	.short	0x0050
        /*0044*/ 	.byte	0x00, 0xf0, 0x21, 0x00


	//----- nvinfo : EIATTR_KPARAM_INFO
	.align		4
.L_17:
        /*0048*/ 	.byte	0x04, 0x17
        /*004a*/ 	.short	(.L_19 - .L_18)
.L_18:
        /*004c*/ 	.word	0x00000000
        /*0050*/ 	.short	0x0009
        /*0052*/ 	.short	0x0048
        /*0054*/ 	.byte	0x00, 0xf0, 0x21, 0x00


	//----- nvinfo : EIATTR_KPARAM_INFO
	.align		4
.L_19:
        /*0058*/ 	.byte	0x04, 0x17
        /*005a*/ 	.short	(.L_21 - .L_20)
.L_20:
        /*005c*/ 	.word	0x00000000
        /*0060*/ 	.short	0x0008
        /*0062*/ 	.short	0x0040
        /*0064*/ 	.byte	0x00, 0xf5, 0x21, 0x00


	//----- nvinfo : EIATTR_KPARAM_INFO
	.align		4
.L_21:
        /*0068*/ 	.byte	0x04, 0x17
        /*006a*/ 	.short	(.L_23 - .L_22)
.L_22:
        /*006c*/ 	.word	0x00000000
        /*0070*/ 	.short	0x0007
        /*0072*/ 	.short	0x0038
        /*0074*/ 	.byte	0x00, 0xf5, 0x21, 0x00


	//----- nvinfo : EIATTR_KPARAM_INFO
	.align		4
.L_23:
        /*0078*/ 	.byte	0x04, 0x17
        /*007a*/ 	.short	(.L_25 - .L_24)
.L_24:
        /*007c*/ 	.word	0x00000000
        /*0080*/ 	.short	0x0006
        /*0082*/ 	.short	0x0030
        /*0084*/ 	.byte	0x00, 0xf5, 0x21, 0x00


	//----- nvinfo : EIATTR_KPARAM_INFO
	.align		4
.L_25:
        /*0088*/ 	.byte	0x04, 0x17
        /*008a*/ 	.short	(.L_27 - .L_26)
.L_26:
        /*008c*/ 	.word	0x00000000
        /*0090*/ 	.short	0x0005
        /*0092*/ 	.short	0x0028
        /*0094*/ 	.byte	0x00, 0xf5, 0x21, 0x00


	//----- nvinfo : EIATTR_KPARAM_INFO
	.align		4
.L_27:
        /*0098*/ 	.byte	0x04, 0x17
        /*009a*/ 	.short	(.L_29 - .L_28)
.L_28:
        /*009c*/ 	.word	0x00000000
        /*00a0*/ 	.short	0x0004
        /*00a2*/ 	.short	0x0020
        /*00a4*/ 	.byte	0x00, 0xf5, 0x21, 0x00


	//----- nvinfo : EIATTR_KPARAM_INFO
	.align		4
.L_29:
        /*00a8*/ 	.byte	0x04, 0x17
        /*00aa*/ 	.short	(.L_31 - .L_30)
.L_30:
        /*00ac*/ 	.word	0x00000000
        /*00b0*/ 	.short	0x0003
        /*00b2*/ 	.short	0x0018
        /*00b4*/ 	.byte	0x00, 0xf5, 0x21, 0x00


	//----- nvinfo : EIATTR_KPARAM_INFO
	.align		4
.L_31:
        /*00b8*/ 	.byte	0x04, 0x17
        /*00ba*/ 	.short	(.L_33 - .L_32)
.L_32:
        /*00bc*/ 	.word	0x00000000
        /*00c0*/ 	.short	0x0002
        /*00c2*/ 	.short	0x0010
        /*00c4*/ 	.byte	0x00, 0xf5, 0x21, 0x00


	//----- nvinfo : EIATTR_KPARAM_INFO
	.align		4
.L_33:
        /*00c8*/ 	.byte	0x04, 0x17
        /*00ca*/ 	.short	(.L_35 - .L_34)
.L_34:
        /*00cc*/ 	.word	0x00000000
        /*00d0*/ 	.short	0x0001
        /*00d2*/ 	.short	0x0008
        /*00d4*/ 	.byte	0x00, 0xf5, 0x21, 0x00


	//----- nvinfo : EIATTR_KPARAM_INFO
	.align		4
.L_35:
        /*00d8*/ 	.byte	0x04, 0x17
        /*00da*/ 	.short	(.L_37 - .L_36)
.L_36:
        /*00dc*/ 	.word	0x00000000
        /*00e0*/ 	.short	0x0000
        /*00e2*/ 	.short	0x0000
        /*00e4*/ 	.byte	0x00, 0xf5, 0x21, 0x00


	//----- nvinfo : EIATTR_SPARSE_MMA_MASK
	.align		4
.L_37:
        /*00e8*/ 	.byte	0x03, 0x50
        /*00ea*/ 	.short	0x0000


	//----- nvinfo : EIATTR_MAXREG_COUNT
	.align		4
        /*00ec*/ 	.byte	0x03, 0x1b
        /*00ee*/ 	.short	0x00ff


	//----- nvinfo : EIATTR_NUM_BARRIERS
	.align		4
        /*00f0*/ 	.byte	0x02, 0x4c
        /*00f2*/ 	.byte	0x01
	.zero		1


	//----- nvinfo : EIATTR_MERCURY_ISA_VERSION
	.align		4
        /*00f4*/ 	.byte	0x03, 0x5f
        /*00f6*/ 	.short	0x0101


	//----- nvinfo : EIATTR_VRC_CTA_INIT_COUNT
	.align		4
        /*00f8*/ 	.byte	0x02, 0x4a
	.zero		1
	.zero		1


	//----- nvinfo : EIATTR_EXIT_INSTR_OFFSETS
	.align		4
        /*00fc*/ 	.byte	0x04, 0x1c
        /*00fe*/ 	.short	(.L_39 - .L_38)


	//   ....[0]....
.L_38:
        /*0100*/ 	.word	0x00003950


	//----- nvinfo : EIATTR_INDIRECT_BRANCH_TARGETS
	.align		4
.L_39:
        /*0104*/ 	.byte	0x04, 0x34
        /*0106*/ 	.short	(.L_41 - .L_40)


	//   ....[0]....
.L_40:
        /*0108*/ 	.word	.L_x_82@srel
        /*010c*/ 	.short	0x0
        /*010e*/ 	.short	0x0
        /*0110*/ 	.word	0x9
        /*0114*/ 	.word	.L_x_83@srel
        /* <DEDUP_REMOVED lines=8> */


	//   ....[1]....
        /* <DEDUP_REMOVED lines=9> */


	//   ....[2]....
        /*0158*/ 	.word	.L_x_98@srel
        /*015c*/ 	.short	0x0
        /*015e*/ 	.short	0x0
        /*0160*/ 	.word	0x3
        /*0164*/ 	.word	.L_x_99@srel
        /*0168*/ 	.word	.L_x_100@srel
        /*016c*/ 	.word	.L_x_101@srel


	//----- nvinfo : EIATTR_CRS_STACK_SIZE
	.align		4
.L_41:
        /*0170*/ 	.byte	0x04, 0x1e
        /*0172*/ 	.short	(.L_43 - .L_42)
.L_42:
        /*0174*/ 	.word	0x00000000


	//----- nvinfo : EIATTR_CBANK_PARAM_SIZE
	.align		4
.L_43:
        /*0178*/ 	.byte	0x03, 0x19
        /*017a*/ 	.short	0x0070


	//----- nvinfo : EIATTR_PARAM_CBANK
	.align		4
        /*017c*/ 	.byte	0x04, 0x0a
        /*017e*/ 	.short	(.L_45 - .L_44)
	.align		4
.L_44:
        /*0180*/ 	.word	index@(.nv.constant0._Z24sharedMemCyclicReductionPdS_S_S_S_S_S_S_S_ddddd)
        /*0184*/ 	.short	0x0380
        /*0186*/ 	.short	0x0070


	//----- nvinfo : EIATTR_SW_WAR
	.align		4
.L_45:
        /*0188*/ 	.byte	0x04, 0x36
        /*018a*/ 	.short	(.L_47 - .L_46)
.L_46:
        /*018c*/ 	.word	0x00000008
.L_47:


//--------------------- .nv.callgraph             --------------------------
	.section	.nv.callgraph,"",@"SHT_CUDA_CALLGRAPH"
	.align	4
	.sectionentsize	8
	.align		4
        /*0000*/ 	.word	0x00000000
	.align		4
        /*0004*/ 	.word	0xffffffff
	.align		4
        /*0008*/ 	.word	0x00000000
	.align		4
        /*000c*/ 	.word	0xfffffffe
	.align		4
        /*0010*/ 	.word	0x00000000
	.align		4
        /*0014*/ 	.word	0xfffffffd
	.align		4
        /*0018*/ 	.word	0x00000000
	.align		4
        /*001c*/ 	.word	0xfffffffc


//--------------------- .nv.constant2._Z24sharedMemCyclicReductionPdS_S_S_S_S_S_S_S_ddddd --------------------------
	.section	.nv.constant2._Z24sharedMemCyclicReductionPdS_S_S_S_S_S_S_S_ddddd,"a",@progbits
	.sectionflags	@""
	.align	4
.nv.constant2._Z24sharedMemCyclicReductionPdS_S_S_S_S_S_S_S_ddddd:
        /*0000*/ 	.byte	0x40, 0x0e, 0x00, 0x00, 0x10, 0x0d, 0x00, 0x00, 0x10, 0x0d, 0x00, 0x00, 0x10, 0x0d, 0x00, 0x00
        /*0010*/ 	.byte	0x10, 0x0d, 0x00, 0x00, 0x10, 0x0d, 0x00, 0x00, 0x10, 0x0d, 0x00, 0x00, 0xd0, 0x0d, 0x00, 0x00
        /*0020*/ 	.byte	0x10, 0x0d, 0x00, 0x00, 0xb0, 0x10, 0x00, 0x00, 0x80, 0x0f, 0x00, 0x00, 0x80, 0x0f, 0x00, 0x00
        /*0030*/ 	.byte	0x40, 0x10, 0x00, 0x00, 0x80, 0x0f, 0x00, 0x00, 0x20, 0x13, 0x00, 0x00, 0xb0, 0x12, 0x00, 0x00
        /*0040*/ 	.byte	0xf0, 0x11, 0x00, 0x00


//--------------------- .text._Z24sharedMemCyclicReductionPdS_S_S_S_S_S_S_S_ddddd --------------------------
	.section	.text._Z24sharedMemCyclicReductionPdS_S_S_S_S_S_S_S_ddddd,"ax",@progbits
	.align	128
        .global         _Z24sharedMemCyclicReductionPdS_S_S_S_S_S_S_S_ddddd
        .type           _Z24sharedMemCyclicReductionPdS_S_S_S_S_S_S_S_ddddd,@function
        .size           _Z24sharedMemCyclicReductionPdS_S_S_S_S_S_S_S_ddddd,(.L_x_102 - _Z24sharedMemCyclicReductionPdS_S_S_S_S_S_S_S_ddddd)
        .other          _Z24sharedMemCyclicReductionPdS_S_S_S_S_S_S_S_ddddd,@"STO_CUDA_ENTRY STV_DEFAULT"
_Z24sharedMemCyclicReductionPdS_S_S_S_S_S_S_S_ddddd:
.text._Z24sharedMemCyclicReductionPdS_S_S_S_S_S_S_S_ddddd:
[----:B------:R-:W-:Y:S01]  /*0000*/  LDC R1, c[0x0][0x37c] ;  /* 0x0000df00ff017b82 */ /* 0x000fe20000000800 */
[----:B------:R-:W0:Y:S07]  /*0010*/  S2R R4, SR_TID.X ;  /* 0x0000000000047919 */ /* 0x000e2e0000002100 */
[----:B------:R-:W1:Y:S01]  /*0020*/  S2UR UR4, SR_CTAID.Y ;  /* 0x00000000000479c3 */ /* 0x000e620000002600 */
[----:B------:R-:W2:Y:S01]  /*0030*/  LDCU.64 UR6, c[0x0][0x3d0] ;  /* 0x00007a00ff0677ac */ /* 0x000ea20008000a00 */
[----:B------:R-:W-:Y:S01]  /*0040*/  BSSY.RECONVERGENT B0, `(.L_x_0) ;  /* 0x0000034000007945 */ /* 0x000fe20003800200 */
[----:B------:R-:W1:Y:S01]  /*0050*/  S2R R3, SR_TID.Y ;  /* 0x0000000000037919 */ /* 0x000e620000002200 */
[----:B------:R-:W3:Y:S01]  /*0060*/  LDCU.64 UR8, c[0x0][0x3e0] ;  /* 0x00007c00ff0877ac */ /* 0x000ee20008000a00 */
[----:B------:R-:W4:Y:S03]  /*0070*/  S2R R5, SR_TID.Z ;  /* 0x0000000000057919 */ /* 0x000f260000002300 */
[----:B------:R-:W1:Y:S01]  /*0080*/  LDC R0, c[0x0][0x364] ;  /* 0x0000d900ff007b82 */ /* 0x000e620000000800 */
[----:B------:R-:W0:Y:S07]  /*0090*/  LDCU.64 UR22, c[0x0][0x358] ;  /* 0x00006b00ff1677ac */ /* 0x000e2e0008000a00 */
[----:B------:R-:W4:Y:S01]  /*00a0*/  S2UR UR5, SR_CTAID.Z ;  /* 0x00000000000579c3 */ /* 0x000f220000002700 */
[----:B--2---:R-:W-:-:S02]  /*00b0*/  IMAD.U32 R34, RZ, RZ, UR6 ;  /* 0x00000006ff227e24 */ /* 0x004fc4000f8e00ff */
[----:B------:R-:W-:Y:S02]  /*00c0*/  IMAD.U32 R35, RZ, RZ, UR7 ;  /* 0x00000007ff237e24 */ /* 0x000fe4000f8e00ff */
[----:B---3--:R-:W-:-:S03]  /*00d0*/  IMAD.U32 R32, RZ, RZ, UR8 ;  /* 0x00000008ff207e24 */ /* 0x008fc6000f8e00ff */
[----:B------:R-:W4:Y:S01]  /*00e0*/  LDC R2, c[0x0][0x368] ;  /* 0x0000da00ff027b82 */ /* 0x000f220000000800 */
[----:B------:R-:W-:Y:S01]  /*00f0*/  IMAD.U32 R33, RZ, RZ, UR9 ;  /* 0x00000009ff217e24 */ /* 0x000fe2000f8e00ff */
[----:B0-----:R-:W-:-:S06]  /*0100*/  ISETP.NE.AND P0, PT, R4, 0xff, PT ;  /* 0x000000ff0400780c */ /* 0x001fcc0003f05270 */
[----:B------:R-:W0:Y:S01]  /*0110*/  S2UR UR12, SR_CgaCtaId ;  /* 0x00000000000c79c3 */ /* 0x000e220000008800 */
[----:B-1----:R-:W-:Y:S01]  /*0120*/  IMAD R0, R0, UR4, R3 ;  /* 0x0000000400007c24 */ /* 0x002fe2000f8e0203 */
[----:B------:R-:W-:-:S06]  /*0130*/  UMOV UR4, 0x400 ;  /* 0x0000040000047882 */ /* 0x000fcc0000000000 */
[----:B------:R-:W1:Y:S01]  /*0140*/  LDC.64 R16, c[0x0][0x398] ;  /* 0x0000e600ff107b82 */ /* 0x000e620000000a00 */
[----:B----4-:R-:W-:-:S04]  /*0150*/  IMAD R3, R2, UR5, R5 ;  /* 0x0000000502037c24 */ /* 0x010fc8000f8e0205 */
[----:B------:R-:W-:Y:S01]  /*0160*/  IMAD R0, R3, 0x200, R0 ;  /* 0x0000020003007824 */ /* 0x000fe200078e0200 */
[----:B0-----:R-:W-:-:S03]  /*0170*/  ULEA UR12, UR12, UR4, 0x18 ;  /* 0x000000040c0c7291 */ /* 0x001fc6000f8ec0ff */
[----:B------:R-:W-:-:S03]  /*0180*/  IMAD.SHL.U32 R5, R0, 0x200, RZ ;  /* 0x0000020000057824 */ /* 0x000fc600078e00ff */
[----:B------:R-:W-:Y:S01]  /*0190*/  LEA R6, R4, UR12, 0x3 ;  /* 0x0000000c04067c11 */ /* 0x000fe2000f8e18ff */
[----:B-1----:R-:W-:Y:S01]  /*01a0*/  IMAD.WIDE.U32 R30, R5, 0x8, R16 ;  /* 0x00000008051e7825 */ /* 0x002fe200078e0010 */
[----:B------:R-:W-:Y:S06]  /*01b0*/  @!P0 BRA `(.L_x_1) ;  /* 0x0000000000588947 */ /* 0x000fec0003800000 */
[----:B------:R-:W-:Y:S01]  /*01c0*/  ISETP.NE.AND P0, PT, R4, RZ, PT ;  /* 0x000000ff0400720c */ /* 0x000fe20003f05270 */
[----:B------:R-:W0:-:S12]  /*01d0*/  LDC.64 R14, c[0x0][0x3a8] ;  /* 0x0000ea00ff0e7b82 */ /* 0x000e180000000a00 */
[----:B------:R-:W1:Y:S01]  /*01e0*/  @!P0 LDC.64 R10, c[0x0][0x3b8] ;  /* 0x0000ee00ff0a8b82 */ /* 0x000e620000000a00 */
[----:B------:R-:W-:Y:S01]  /*01f0*/  @P0 IMAD R3, R4, 0x2, R5 ;  /* 0x0000000204030824 */ /* 0x000fe200078e0205 */
[----:B------:R-:W2:Y:S03]  /*0200*/  @!P0 LDG.E.64 R8, desc[UR22][R30.64] ;  /* 0x000000161e088981 */ /* 0x000ea6000c1e1b00 */
[----:B------:R-:W-:Y:S01]  /*0210*/  @P0 IMAD.WIDE.U32 R16, R3, 0x8, R16 ;  /* 0x0000000803100825 */ /* 0x000fe200078e0010 */
[----:B------:R-:W3:Y:S02]  /*0220*/  @!P0 LDG.E.64 R12, desc[UR22][R30.64+0x10] ;  /* 0x000010161e0c8981 */ /* 0x000ee4000c1e1b00 */
[----:B------:R-:W4:Y:S02]  /*0230*/  @P0 LDC.64 R22, c[0x0][0x3a0] ;  /* 0x0000e800ff160b82 */ /* 0x000f240000000a00 */
[----:B------:R-:W2:Y:S04]  /*0240*/  @!P0 LDG.E.64 R2, desc[UR22][R30.64+0x8] ;  /* 0x000008161e028981 */ /* 0x000ea8000c1e1b00 */
[----:B------:R-:W5:Y:S04]  /*0250*/  @P0 LDG.E.64 R18, desc[UR22][R16.64+0x8] ;  /* 0x0000081610120981 */ /* 0x000f68000c1e1b00 */
[----:B------:R-:W5:Y:S04]  /*0260*/  @P0 LDG.E.64 R20, desc[UR22][R16.64] ;  /* 0x0000001610140981 */ /* 0x000f68000c1e1b00 */
[----:B0-----:R-:W3:Y:S04]  /*0270*/  LDG.E.64 R14, desc[UR22][R14.64] ;  /* 0x000000160e0e7981 */ /* 0x001ee8000c1e1b00 */
[----:B-1----:R-:W2:Y:S04]  /*0280*/  @!P0 LDG.E.64 R10, desc[UR22][R10.64] ;  /* 0x000000160a0a8981 */ /* 0x002ea8000c1e1b00 */
[----:B------:R-:W3:Y:S04]  /*0290*/  @P0 LDG.E.64 R24, desc[UR22][R16.64+0x10] ;  /* 0x0000101610180981 */ /* 0x000ee8000c1e1b00 */
[----:B----4-:R-:W5:Y:S01]  /*02a0*/  @P0 LDG.E.64 R22, desc[UR22][R22.64] ;  /* 0x0000001616160981 */ /* 0x010f62000c1e1b00 */
[----:B--2---:R-:W-:-:S02]  /*02b0*/  @!P0 DFMA R2, -R8, R10, R2 ;  /* 0x0000000a0802822b */ /* 0x004fc40000000102 */
[----:B-----5:R-:W-:-:S06]  /*02c0*/  @P0 DFMA R18, -R20, R22, R18 ;  /* 0x000000161412022b */ /* 0x020fcc0000000112 */
[----:B---3--:R-:W-:Y:S02]  /*02d0*/  @!P0 DFMA R2, -R12, R14, R2 ;  /* 0x0000000e0c02822b */ /* 0x008fe40000000102 */
[----:B------:R-:W-:-:S05]  /*02e0*/  @P0 DFMA R18, R14, -R24, R18 ;  /* 0x800000180e12022b */ /* 0x000fca0000000012 */
[----:B------:R1:W-:Y:S04]  /*02f0*/  @!P0 STS.64 [UR12], R2 ;  /* 0x00000002ff008988 */ /* 0x0003e80008000a0c */
[----:B------:R1:W-:Y:S01]  /*0300*/  @P0 STS.64 [R6], R18 ;  /* 0x0000001206000388 */ /* 0x0003e20000000a00 */
[----:B------:R-:W-:Y:S05]  /*0310*/  BRA `(.L_x_2) ;  /* 0x0000000000187947 */ /* 0x000fea0003800000 */
.L_x_1:
[----:B------:R-:W0:Y:S01]  /*0320*/  LDC.64 R10, c[0x0][0x3c0] ;  /* 0x0000f000ff0a7b82 */ /* 0x000e220000000a00 */
[----:B------:R-:W2:Y:S04]  /*0330*/  LDG.E.64 R2, desc[UR22][R30.64+0xff8] ;  /* 0x000ff8161e027981 */ /* 0x000ea8000c1e1b00 */
[----:B------:R-:W2:Y:S04]  /*0340*/  LDG.E.64 R8, desc[UR22][R30.64+0xff0] ;  /* 0x000ff0161e087981 */ /* 0x000ea8000c1e1b00 */
[----:B0-----:R-:W2:Y:S02]  /*0350*/  LDG.E.64 R10, desc[UR22][R10.64] ;  /* 0x000000160a0a7981 */ /* 0x001ea4000c1e1b00 */
[----:B--2---:R-:W-:-:S07]  /*0360*/  DFMA R2, -R8, R10, R2 ;  /* 0x0000000a0802722b */ /* 0x004fce0000000102 */
[----:B------:R0:W-:Y:S04]  /*0370*/  STS.64 [UR12+0x7f8], R2 ;  /* 0x0007f802ff007988 */ /* 0x0001e80008000a0c */
.L_x_2:
[----:B------:R-:W-:Y:S05]  /*0380*/  BSYNC.RECONVERGENT B0 ;  /* 0x0000000000007941 */ /* 0x000fea0003800200 */
.L_x_0:
[----:B------:R-:W-:Y:S01]  /*0390*/  BAR.SYNC.DEFER_BLOCKING 0x0 ;  /* 0x0000000000007b1d */ /* 0x000fe20000010000 */
[----:B------:R-:W-:-:S05]  /*03a0*/  ISETP.GT.U32.AND P0, PT, R4, 0x7f, PT ;  /* 0x0000007f0400780c */ /* 0x000fca0003f04070 */
[----:B------:R-:W-:Y:S08]  /*03b0*/  BSSY.RECONVERGENT B0, `(.L_x_3) ;  /* 0x0000020000007945 */ /* 0x000ff00003800200 */
[----:B------:R-:W-:Y:S05]  /*03c0*/  @P0 BRA `(.L_x_4) ;  /* 0x0000000000780947 */ /* 0x000fea0003800000 */
[----:B------:R-:W-:-:S13]  /*03d0*/  ISETP.NE.AND P0, PT, R4, RZ, PT ;  /* 0x000000ff0400720c */ /* 0x000fda0003f05270 */
[----:B------:R-:W-:Y:S05]  /*03e0*/  @P0 BRA `(.L_x_5) ;  /* 0x00000000002c0947 */ /* 0x000fea0003800000 */
[----:B------:R-:W2:Y:S01]  /*03f0*/  LDC.64 R10, c[0x0][0x3b8] ;  /* 0x0000ee00ff0a7b82 */ /* 0x000ea20000000a00 */
[----:B01----:R-:W-:Y:S04]  /*0400*/  LDS.64 R2, [R6+0x8] ;  /* 0x0000080006027984 */ /* 0x003fe80000000a00 */
[----:B------:R-:W0:Y:S03]  /*0410*/  LDS.64 R8, [R6] ;  /* 0x0000000006087984 */ /* 0x000e260000000a00 */
[----:B------:R-:W1:Y:S01]  /*0420*/  LDC.64 R14, c[0x0][0x3a8] ;  /* 0x0000ea00ff0e7b82 */ /* 0x000e620000000a00 */
[----:B------:R-:W3:Y:S04]  /*0430*/  LDS.64 R12, [R6+0x10] ;  /* 0x00001000060c7984 */ /* 0x000ee80000000a00 */
[----:B--2---:R-:W0:Y:S04]  /*0440*/  LDG.E.64 R10, desc[UR22][R10.64+0x8] ;  /* 0x000008160a0a7981 */ /* 0x004e28000c1e1b00 */
[----:B-1----:R-:W3:Y:S01]  /*0450*/  LDG.E.64 R14, desc[UR22][R14.64+0x8] ;  /* 0x000008160e0e7981 */ /* 0x002ee2000c1e1b00 */
[----:B0-----:R-:W-:-:S08]  /*0460*/  DFMA R2, -R8, R10, R2 ;  /* 0x0000000a0802722b */ /* 0x001fd00000000102 */
[----:B---3--:R-:W-:-:S07]  /*0470*/  DFMA R2, -R12, R14, R2 ;  /* 0x0000000e0c02722b */ /* 0x008fce0000000102 */
[----:B------:R2:W-:Y:S01]  /*0480*/  STS.64 [R6+0x8], R2 ;  /* 0x0000080206007388 */ /* 0x0005e20000000a00 */
[----:B------:R-:W-:Y:S05]  /*0490*/  BRA `(.L_x_4) ;  /* 0x0000000000447947 */ /* 0x000fea0003800000 */
.L_x_5:
[----:B------:R-:W-:-:S13]  /*04a0*/  ISETP.NE.AND P0, PT, R4, 0x7f, PT ;  /* 0x0000007f0400780c */ /* 0x000fda0003f05270 */
[----:B------:R-:W0:Y:S01]  /*04b0*/  @!P0 LDC.64 R14, c[0x0][0x3c0] ;  /* 0x0000f000ff0e8b82 */ /* 0x000e220000000a00 */
[----:B------:R-:W2:Y:S04]  /*04c0*/  @!P0 LDS.128 R8, [UR12+0x7f0] ;  /* 0x0007f00cff088984 */ /* 0x000ea80008000c00 */
[----:B01----:R-:W2:Y:S03]  /*04d0*/  @!P0 LDG.E.64 R2, desc[UR22][R14.64+0x8] ;  /* 0x000008160e028981 */ /* 0x003ea6000c1e1b00 */
[----:B------:R-:W0:Y:S08]  /*04e0*/  @P0 LDC.64 R12, c[0x0][0x3a0] ;  /* 0x0000e800ff0c0b82 */ /* 0x000e300000000a00 */
[----:B------:R-:W1:Y:S01]  /*04f0*/  @P0 LDC.64 R16, c[0x0][0x3a8] ;  /* 0x0000ea00ff100b82 */ /* 0x000e620000000a00 */
[----:B0-----:R-:W3:Y:S04]  /*0500*/  @P0 LDG.E.64 R12, desc[UR22][R12.64+0x8] ;  /* 0x000008160c0c0981 */ /* 0x001ee8000c1e1b00 */
[----:B-1----:R-:W4:Y:S01]  /*0510*/  @P0 LDG.E.64 R16, desc[UR22][R16.64+0x8] ;  /* 0x0000081610100981 */ /* 0x002f22000c1e1b00 */
[----:B------:R-:W-:Y:S01]  /*0520*/  @P0 IMAD R7, R4, 0x8, R6 ;  /* 0x0000000804070824 */ /* 0x000fe200078e0206 */
[----:B--2---:R-:W-:-:S07]  /*0530*/  @!P0 DFMA R2, R2, -R8, R10 ;  /* 0x800000080202822b */ /* 0x004fce000000000a */
[----:B------:R-:W-:Y:S04]  /*0540*/  @!P0 STS.64 [UR12+0x7f8], R2 ;  /* 0x0007f802ff008988 */ /* 0x000fe80008000a0c */
[----:B------:R-:W-:Y:S04]  /*0550*/  @P0 LDS.64 R8, [R7+0x8] ;  /* 0x0000080007080984 */ /* 0x000fe80000000a00 */
[----:B------:R-:W3:Y:S04]  /*0560*/  @P0 LDS.64 R10, [R7] ;  /* 0x00000000070a0984 */ /* 0x000ee80000000a00 */
[----:B------:R-:W4:Y:S01]  /*0570*/  @P0 LDS.64 R14, [R7+0x10] ;  /* 0x00001000070e0984 */ /* 0x000f220000000a00 */
[----:B---3--:R-:W-:-:S08]  /*0580*/  @P0 DFMA R8, -R10, R12, R8 ;  /* 0x0000000c0a08022b */ /* 0x008fd00000000108 */
[----:B----4-:R-:W-:-:S07]  /*0590*/  @P0 DFMA R8, R16, -R14, R8 ;  /* 0x8000000e1008022b */ /* 0x010fce0000000008 */
[----:B------:R3:W-:Y:S04]  /*05a0*/  @P0 STS.64 [R7+0x8], R8 ;  /* 0x0000080807000388 */ /* 0x0007e80000000a00 */
.L_x_4:
[----:B------:R-:W-:Y:S05]  /*05b0*/  BSYNC.RECONVERGENT B0 ;  /* 0x0000000000007941 */ /* 0x000fea0003800200 */
.L_x_3:
[----:B------:R-:W-:Y:S01]  /*05c0*/  BAR.SYNC.DEFER_BLOCKING 0x0 ;  /* 0x0000000000007b1d */ /* 0x000fe20000010000 */
[----:B------:R-:W-:-:S05]  /*05d0*/  ISETP.GT.U32.AND P0, PT, R4, 0x3f, PT ;  /* 0x0000003f0400780c */ /* 0x000fca0003f04070 */
[----:B------:R-:W-:Y:S08]  /*05e0*/  BSSY.RECONVERGENT B0, `(.L_x_6) ;  /* 0x0000021000007945 */ /* 0x000ff00003800200 */
[----:B------:R-:W-:Y:S05]  /*05f0*/  @P0 BRA `(.L_x_7) ;  /* 0x00000000007c0947 */ /* 0x000fea0003800000 */
[----:B------:R-:W-:-:S13]  /*0600*/  ISETP.NE.AND P0, PT, R4, RZ, PT ;  /* 0x000000ff0400720c */ /* 0x000fda0003f05270 */
[----:B------:R-:W-:Y:S05]  /*0610*/  @!P0 BRA `(.L_x_8) ;  /* 0x00000000004c8947 */ /* 0x000fea0003800000 */
[----:B------:R-:W-:-:S13]  /*0620*/  ISETP.NE.AND P0, PT, R4, 0x3f, PT ;  /* 0x0000003f0400780c */ /* 0x000fda0003f05270 */
[----:B------:R-:W4:Y:S08]  /*0630*/  @P0 LDC.64 R10, c[0x0][0x3a0] ;  /* 0x0000e800ff0a0b82 */ /* 0x000f300000000a00 */
[----:B------:R-:W5:Y:S01]  /*0640*/  @P0 LDC.64 R14, c[0x0][0x3a8] ;  /* 0x0000ea00ff0e0b82 */ /* 0x000f620000000a00 */
[----:B----4-:R-:W4:Y:S04]  /*0650*/  @P0 LDG.E.64 R10, desc[UR22][R10.64+0x10] ;  /* 0x000010160a0a0981 */ /* 0x010f28000c1e1b00 */
[----:B-----5:R-:W5:Y:S03]  /*0660*/  @P0 LDG.E.64 R14, desc[UR22][R14.64+0x10] ;  /* 0x000010160e0e0981 */ /* 0x020f66000c1e1b00 */
[----:B------:R-:W0:Y:S02]  /*0670*/  @!P0 LDC.64 R16, c[0x0][0x3c0] ;  /* 0x0000f000ff108b82 */ /* 0x000e240000000a00 */
[----:B0-----:R-:W5:Y:S01]  /*0680*/  @!P0 LDG.E.64 R16, desc[UR22][R16.64+0x10] ;  /* 0x0000101610108981 */ /* 0x001f62000c1e1b00 */
[----:B---3--:R-:W-:-:S05]  /*0690*/  @P0 IMAD R7, R4, 0x18, R6 ;  /* 0x0000001804070824 */ /* 0x008fca00078e0206 */
[----:B-12---:R-:W-:Y:S04]  /*06a0*/  @P0 LDS.64 R2, [R7+0x18] ;  /* 0x0000180007020984 */ /* 0x006fe80000000a00 */
[----:B------:R-:W4:Y:S04]  /*06b0*/  @P0 LDS.64 R8, [R7+0x8] ;  /* 0x0000080007080984 */ /* 0x000f280000000a00 */
[----:B------:R-:W5:Y:S01]  /*06c0*/  @P0 LDS.64 R12, [R7+0x28] ;  /* 0x00002800070c0984 */ /* 0x000f620000000a00 */
[----:B----4-:R-:W-:-:S08]  /*06d0*/  @P0 DFMA R2, -R8, R10, R2 ;  /* 0x0000000a0802022b */ /* 0x010fd00000000102 */
[----:B-----5:R-:W-:-:S07]  /*06e0*/  @P0 DFMA R2, -R12, R14, R2 ;  /* 0x0000000e0c02022b */ /* 0x020fce0000000102 */
[----:B------:R-:W-:Y:S04]  /*06f0*/  @P0 STS.64 [R7+0x18], R2 ;  /* 0x0000180207000388 */ /* 0x000fe80000000a00 */
[----:B------:R-:W-:Y:S04]  /*0700*/  @!P0 LDS.64 R8, [UR12+0x7f8] ;  /* 0x0007f80cff088984 */ /* 0x000fe80008000a00 */
[----:B------:R-:W0:Y:S02]  /*0710*/  @!P0 LDS.64 R10, [UR12+0x7e8] ;  /* 0x0007e80cff0a8984 */ /* 0x000e240008000a00 */
[----:B0-----:R-:W-:-:S07]  /*0720*/  @!P0 DFMA R8, -R10, R16, R8 ;  /* 0x000000100a08822b */ /* 0x001fce0000000108 */
[----:B------:R4:W-:Y:S01]  /*0730*/  @!P0 STS.64 [UR12+0x7f8], R8 ;  /* 0x0007f808ff008988 */ /* 0x0009e20008000a0c */
[----:B------:R-:W-:Y:S05]  /*0740*/  BRA `(.L_x_7) ;  /* 0x0000000000287947 */ /* 0x000fea0003800000 */
.L_x_8:
[----:B------:R-:W4:Y:S01]  /*0750*/  LDC.64 R10, c[0x0][0x3b8] ;  /* 0x0000ee00ff0a7b82 */ /* 0x000f220000000a00 */
[----:B012---:R-:W-:Y:S04]  /*0760*/  LDS.64 R2, [R6+0x18] ;  /* 0x0000180006027984 */ /* 0x007fe80000000a00 */
[----:B---3--:R-:W0:Y:S03]  /*0770*/  LDS.64 R8, [R6+0x8] ;  /* 0x0000080006087984 */ /* 0x008e260000000a00 */
[----:B------:R-:W1:Y:S01]  /*0780*/  LDC.64 R14, c[0x0][0x3a8] ;  /* 0x0000ea00ff0e7b82 */ /* 0x000e620000000a00 */
[----:B------:R-:W2:Y:S04]  /*0790*/  LDS.64 R12, [R6+0x28] ;  /* 0x00002800060c7984 */ /* 0x000ea80000000a00 */
[----:B----4-:R-:W0:Y:S04]  /*07a0*/  LDG.E.64 R10, desc[UR22][R10.64+0x10] ;  /* 0x000010160a0a7981 */ /* 0x010e28000c1e1b00 */
[----:B-1----:R-:W2:Y:S01]  /*07b0*/  LDG.E.64 R14, desc[UR22][R14.64+0x10] ;  /* 0x000010160e0e7981 */ /* 0x002ea2000c1e1b00 */
[----:B0-----:R-:W-:-:S08]  /*07c0*/  DFMA R2, -R8, R10, R2 ;  /* 0x0000000a0802722b */ /* 0x001fd00000000102 */
[----:B--2---:R-:W-:-:S07]  /*07d0*/  DFMA R2, R14, -R12, R2 ;  /* 0x8000000c0e02722b */ /* 0x004fce0000000002 */
[----:B------:R0:W-:Y:S04]  /*07e0*/  STS.64 [R6+0x18], R2 ;  /* 0x0000180206007388 */ /* 0x0001e80000000a00 */
.L_x_7:
[----:B------:R-:W-:Y:S05]  /*07f0*/  BSYNC.RECONVERGENT B0 ;  /* 0x0000000000007941 */ /* 0x000fea0003800200 */
.L_x_6:
[----:B------:R-:W-:Y:S01]  /*0800*/  BAR.SYNC.DEFER_BLOCKING 0x0 ;  /* 0x0000000000007b1d */ /* 0x000fe20000010000 */
[----:B------:R-:W-:-:S05]  /*0810*/  ISETP.GT.U32.AND P0, PT, R4, 0x1f, PT ;  /* 0x0000001f0400780c */ /* 0x000fca0003f04070 */
[----:B------:R-:W-:Y:S08]  /*0820*/  BSSY.RECONVERGENT B0, `(.L_x_9) ;  /* 0x0000021000007945 */ /* 0x000ff00003800200 */
[----:B------:R-:W-:Y:S05]  /*0830*/  @P0 BRA `(.L_x_10) ;  /* 0x00000000007c0947 */ /* 0x000fea0003800000 */
[----:B------:R-:W-:-:S13]  /*0840*/  ISETP.NE.AND P0, PT, R4, RZ, PT ;  /* 0x000000ff0400720c */ /* 0x000fda0003f05270 */
[----:B------:R-:W-:Y:S05]  /*0850*/  @!P0 BRA `(.L_x_11) ;  /* 0x00000000004c8947 */ /* 0x000fea0003800000 */
[----:B------:R-:W-:-:S13]  /*0860*/  ISETP.NE.AND P0, PT, R4, 0x1f, PT ;  /* 0x0000001f0400780c */ /* 0x000fda0003f05270 */
[----:B------:R-:W5:Y:S08]  /*0870*/  @P0 LDC.64 R10, c[0x0][0x3a0] ;  /* 0x0000e800ff0a0b82 */ /* 0x000f700000000a00 */
[----:B------:R-:W0:Y:S01]  /*0880*/  @P0 LDC.64 R14, c[0x0][0x3a8] ;  /* 0x0000ea00ff0e0b82 */ /* 0x000e220000000a00 */
[----:B-----5:R-:W5:Y:S04]  /*0890*/  @P0 LDG.E.64 R10, desc[UR22][R10.64+0x18] ;  /* 0x000018160a0a0981 */ /* 0x020f68000c1e1b00 */
[----:B0-----:R-:W5:Y:S03]  /*08a0*/  @P0 LDG.E.64 R14, desc[UR22][R14.64+0x18] ;  /* 0x000018160e0e0981 */ /* 0x001f66000c1e1b00 */
[----:B------:R-:W0:Y:S02]  /*08b0*/  @!P0 LDC.64 R16, c[0x0][0x3c0] ;  /* 0x0000f000ff108b82 */ /* 0x000e240000000a00 */
[----:B0-----:R-:W5:Y:S01]  /*08c0*/  @!P0 LDG.E.64 R16, desc[UR22][R16.64+0x18] ;  /* 0x0000181610108981 */ /* 0x001f62000c1e1b00 */
[----:B---3--:R-:W-:-:S05]  /*08d0*/  @P0 IMAD R7, R4, 0x38, R6 ;  /* 0x0000003804070824 */ /* 0x008fca00078e0206 */
[----:B-12---:R-:W-:Y:S04]  /*08e0*/  @P0 LDS.64 R2, [R7+0x38] ;  /* 0x0000380007020984 */ /* 0x006fe80000000a00 */
[----:B----4-:R-:W5:Y:S04]  /*08f0*/  @P0 LDS.64 R8, [R7+0x18] ;  /* 0x0000180007080984 */ /* 0x010f680000000a00 */
[----:B------:R-:W0:Y:S01]  /*0900*/  @P0 LDS.64 R12, [R7+0x58] ;  /* 0x00005800070c0984 */ /* 0x000e220000000a00 */
[----:B-----5:R-:W-:-:S08]  /*0910*/  @P0 DFMA R2, -R8, R10, R2 ;  /* 0x0000000a0802022b */ /* 0x020fd00000000102 */
[----:B0-----:R-:W-:-:S07]  /*0920*/  @P0 DFMA R2, -R12, R14, R2 ;  /* 0x0000000e0c02022b */ /* 0x001fce0000000102 */
[----:B------:R-:W-:Y:S04]  /*0930*/  @P0 STS.64 [R7+0x38], R2 ;  /* 0x0000380207000388 */ /* 0x000fe80000000a00 */
[----:B------:R-:W-:Y:S04]  /*0940*/  @!P0 LDS.64 R8, [UR12+0x7f8] ;  /* 0x0007f80cff088984 */ /* 0x000fe80008000a00 */
[----:B------:R-:W0:Y:S02]  /*0950*/  @!P0 LDS.64 R10, [UR12+0x7d8] ;  /* 0x0007d80cff0a8984 */ /* 0x000e240008000a00 */
[----:B0-----:R-:W-:-:S07]  /*0960*/  @!P0 DFMA R8, -R10, R16, R8 ;  /* 0x000000100a08822b */ /* 0x001fce0000000108 */
[----:B------:R0:W-:Y:S01]  /*0970*/  @!P0 STS.64 [UR12+0x7f8], R8 ;  /* 0x0007f808ff008988 */ /* 0x0001e20008000a0c */
[----:B------:R-:W-:Y:S05]  /*0980*/  BRA `(.L_x_10) ;  /* 0x0000000000287947 */ /* 0x000fea0003800000 */
.L_x_11:
[----:B------:R-:W5:Y:S01]  /*0990*/  LDC.64 R10, c[0x0][0x3b8] ;  /* 0x0000ee00ff0a7b82 */ /* 0x000f620000000a00 */
[----:B012---:R-:W-:Y:S04]  /*09a0*/  LDS.64 R2, [R6+0x38] ;  /* 0x0000380006027984 */ /* 0x007fe80000000a00 */
[----:B---34-:R-:W0:Y:S03]  /*09b0*/  LDS.64 R8, [R6+0x18] ;  /* 0x0000180006087984 */ /* 0x018e260000000a00 */
[----:B------:R-:W1:Y:S01]  /*09c0*/  LDC.64 R14, c[0x0][0x3a8] ;  /* 0x0000ea00ff0e7b82 */ /* 0x000e620000000a00 */
[----:B------:R-:W2:Y:S04]  /*09d0*/  LDS.64 R12, [R6+0x58] ;  /* 0x00005800060c7984 */ /* 0x000ea80000000a00 */
[----:B-----5:R-:W0:Y:S04]  /*09e0*/  LDG.E.64 R10, desc[UR22][R10.64+0x18] ;  /* 0x000018160a0a7981 */ /* 0x020e28000c1e1b00 */
[----:B-1----:R-:W2:Y:S01]  /*09f0*/  LDG.E.64 R14, desc[UR22][R14.64+0x18] ;  /* 0x000018160e0e7981 */ /* 0x002ea2000c1e1b00 */
[----:B0-----:R-:W-:-:S08]  /*0a00*/  DFMA R2, -R8, R10, R2 ;  /* 0x0000000a0802722b */ /* 0x001fd00000000102 */
[----:B--2---:R-:W-:-:S07]  /*0a10*/  DFMA R2, R14, -R12, R2 ;  /* 0x8000000c0e02722b */ /* 0x004fce0000000002 */
[----:B------:R0:W-:Y:S04]  /*0a20*/  STS.64 [R6+0x38], R2 ;  /* 0x0000380206007388 */ /* 0x0001e80000000a00 */
.L_x_10:
[----:B------:R-:W-:Y:S05]  /*0a30*/  BSYNC.RECONVERGENT B0 ;  /* 0x0000000000007941 */ /* 0x000fea0003800200 */
.L_x_9:
        /* <DEDUP_REMOVED lines=25> */
.L_x_14:
        /* <DEDUP_REMOVED lines=10> */
.L_x_13:
[----:B------:R-:W-:Y:S05]  /*0c70*/  BSYNC.RECONVERGENT B0 ;  /* 0x0000000000007941 */ /* 0x000fea0003800200 */
.L_x_12:
[----:B------:R-:W-:Y:S01]  /*0c80*/  BAR.SYNC.DEFER_BLOCKING 0x0 ;  /* 0x0000000000007b1d */ /* 0x000fe20000010000 */
[----:B------:R-:W-:-:S05]  /*0c90*/  ISETP.GT.U32.AND P0, PT, R4, 0x7, PT ;  /* 0x000000070400780c */ /* 0x000fca0003f04070 */
[----:B------:R-:W-:Y:S08]  /*0ca0*/  BSSY.RECONVERGENT B0, `(.L_x_15) ;  /* 0x0000024000007945 */ /* 0x000ff00003800200 */
[----:B------:R-:W-:Y:S05]  /*0cb0*/  @P0 BRA `(.L_x_16) ;  /* 0x0000000000880947 */ /* 0x000fea0003800000 */
[----:B------:R-:W-:-:S05]  /*0cc0*/  VIMNMX.U32 R0, PT, PT, R4, 0x8, PT ;  /* 0x0000000804007848 */ /* 0x000fca0003fe0000 */
[----:B------:R-:W-:-:S04]  /*0cd0*/  IMAD.SHL.U32 R0, R0, 0x4, RZ ;  /* 0x0000000400007824 */ /* 0x000fc800078e00ff */
[----:B012---:R-:W0:Y:S02]  /*0ce0*/  LDC R2, c[0x2][R0] ;  /* 0x0080000000027b82 */ /* 0x007e240000000800 */
[----:B0-----:R-:W-:-:S04]  /*0cf0*/  SHF.R.S32.HI R3, RZ, 0x1f, R2 ;  /* 0x0000001fff037819 */ /* 0x001fc80000011402 */
.L_x_82:
[----:B------:R-:W-:Y:S05]  /*0d00*/  BRX R2 -0xd10                                                            (*"BRANCH_TARGETS .L_x_83,.L_x_84,.L_x_90"*) ;  /* 0xfffffff002bc7949 */ /* 0x000fea000383ffff */
.L_x_84:
[----:B------:R-:W0:Y:S08]  /*0d10*/  LDC.64 R10, c[0x0][0x3a0] ;  /* 0x0000e800ff0a7b82 */ /* 0x000e300000000a00 */
[----:B------:R-:W1:Y:S01]  /*0d20*/  LDC.64 R14, c[0x0][0x3a8] ;  /* 0x0000ea00ff0e7b82 */ /* 0x000e620000000a00 */
[----:B0-----:R-:W2:Y:S04]  /*0d30*/  LDG.E.64 R10, desc[UR22][R10.64+0x28] ;  /* 0x000028160a0a7981 */ /* 0x001ea8000c1e1b00 */
[----:B-1----:R-:W5:Y:S01]  /*0d40*/  LDG.E.64 R14, desc[UR22][R14.64+0x28] ;  /* 0x000028160e0e7981 */ /* 0x002f62000c1e1b00 */
[----:B---3--:R-:W-:-:S05]  /*0d50*/  IMAD R7, R4, 0xf8, R6 ;  /* 0x000000f804077824 */ /* 0x008fca00078e0206 */
[----:B------:R-:W-:Y:S04]  /*0d60*/  LDS.64 R2, [R7+0xf8] ;  /* 0x0000f80007027984 */ /* 0x000fe80000000a00 */
[----:B----4-:R-:W2:Y:S04]  /*0d70*/  LDS.64 R8, [R7+0x78] ;  /* 0x0000780007087984 */ /* 0x010ea80000000a00 */
[----:B------:R-:W5:Y:S01]  /*0d80*/  LDS.64 R12, [R7+0x178] ;  /* 0x00017800070c7984 */ /* 0x000f620000000a00 */
[----:B--2---:R-:W-:-:S08]  /*0d90*/  DFMA R2, -R8, R10, R2 ;  /* 0x0000000a0802722b */ /* 0x004fd00000000102 */
[----:B-----5:R-:W-:-:S07]  /*0da0*/  DFMA R2, -R12, R14, R2 ;  /* 0x0000000e0c02722b */ /* 0x020fce0000000102 */
[----:B------:R0:W-:Y:S01]  /*0db0*/  STS.64 [R7+0xf8], R2 ;  /* 0x0000f80207007388 */ /* 0x0001e20000000a00 */
[----:B------:R-:W-:Y:S05]  /*0dc0*/  BRA `(.L_x_16) ;  /* 0x0000000000447947 */ /* 0x000fea0003800000 */
.L_x_90:
[----:B------:R-:W0:Y:S01]  /*0dd0*/  LDC.64 R10, c[0x0][0x3c0] ;  /* 0x0000f000ff0a7b82 */ /* 0x000e220000000a00 */
[----:B------:R-:W-:Y:S04]  /*0de0*/  LDS.64 R2, [UR12+0x7f8] ;  /* 0x0007f80cff027984 */ /* 0x000fe80008000a00 */
[----:B---34-:R-:W1:Y:S04]  /*0df0*/  LDS.64 R8, [UR12+0x778] ;  /* 0x0007780cff087984 */ /* 0x018e680008000a00 */
[----:B0-----:R-:W1:Y:S02]  /*0e00*/  LDG.E.64 R10, desc[UR22][R10.64+0x28] ;  /* 0x000028160a0a7981 */ /* 0x001e64000c1e1b00 */
[----:B-1----:R-:W-:-:S07]  /*0e10*/  DFMA R2, -R8, R10, R2 ;  /* 0x0000000a0802722b */ /* 0x002fce0000000102 */
[----:B------:R0:W-:Y:S01]  /*0e20*/  STS.64 [UR12+0x7f8], R2 ;  /* 0x0007f802ff007988 */ /* 0x0001e20008000a0c */
[----:B------:R-:W-:Y:S05]  /*0e30*/  BRA `(.L_x_16) ;  /* 0x0000000000287947 */ /* 0x000fea0003800000 */
.L_x_83:
[----:B------:R-:W0:Y:S01]  /*0e40*/  LDC.64 R10, c[0x0][0x3b8] ;  /* 0x0000ee00ff0a7b82 */ /* 0x000e220000000a00 */
[----:B------:R-:W-:Y:S04]  /*0e50*/  LDS.64 R2, [R6+0xf8] ;  /* 0x0000f80006027984 */ /* 0x000fe80000000a00 */
[----:B---34-:R-:W1:Y:S03]  /*0e60*/  LDS.64 R8, [R6+0x78] ;  /* 0x0000780006087984 */ /* 0x018e660000000a00 */
[----:B------:R-:W2:Y:S01]  /*0e70*/  LDC.64 R14, c[0x0][0x3a8] ;  /* 0x0000ea00ff0e7b82 */ /* 0x000ea20000000a00 */
[----:B------:R-:W3:Y:S04]  /*0e80*/  LDS.64 R12, [R6+0x178] ;  /* 0x00017800060c7984 */ /* 0x000ee80000000a00 */
[----:B0-----:R-:W1:Y:S04]  /*0e90*/  LDG.E.64 R10, desc[UR22][R10.64+0x28] ;  /* 0x000028160a0a7981 */ /* 0x001e68000c1e1b00 */
[----:B--2---:R-:W3:Y:S01]  /*0ea0*/  LDG.E.64 R14, desc[UR22][R14.64+0x28] ;  /* 0x000028160e0e7981 */ /* 0x004ee2000c1e1b00 */
[----:B-1----:R-:W-:-:S08]  /*0eb0*/  DFMA R2, -R8, R10, R2 ;  /* 0x0000000a0802722b */ /* 0x002fd00000000102 */
[----:B---3--:R-:W-:-:S07]  /*0ec0*/  DFMA R2, R14, -R12, R2 ;  /* 0x8000000c0e02722b */ /* 0x008fce0000000002 */
[----:B------:R0:W-:Y:S04]  /*0ed0*/  STS.64 [R6+0xf8], R2 ;  /* 0x0000f80206007388 */ /* 0x0001e80000000a00 */
.L_x_16:
[----:B------:R-:W-:Y:S05]  /*0ee0*/  BSYNC.RECONVERGENT B0 ;  /* 0x0000000000007941 */ /* 0x000fea0003800200 */
.L_x_15:
[----:B------:R-:W-:Y:S01]  /*0ef0*/  BAR.SYNC.DEFER_BLOCKING 0x0 ;  /* 0x0000000000007b1d */ /* 0x000fe20000010000 */
[----:B------:R-:W-:-:S05]  /*0f00*/  ISETP.GT.U32.AND P0, PT, R4, 0x3, PT ;  /* 0x000000030400780c */ /* 0x000fca0003f04070 */
[----:B------:R-:W-:Y:S08]  /*0f10*/  BSSY.RECONVERGENT B0, `(.L_x_17) ;  /* 0x0000024000007945 */ /* 0x000ff00003800200 */
[----:B------:R-:W-:Y:S05]  /*0f20*/  @P0 BRA `(.L_x_18) ;  /* 0x0000000000880947 */ /* 0x000fea0003800000 */
[----:B------:R-:W-:-:S04]  /*0f30*/  VIMNMX.U32 R0, PT, PT, R4, 0x4, PT ;  /* 0x0000000404007848 */ /* 0x000fc80003fe0000 */
[----:B------:R-:W-:-:S04]  /*0f40*/  SHF.L.U32 R0, R0, 0x2, RZ ;  /* 0x0000000200007819 */ /* 0x000fc800000006ff */
[----:B012---:R-:W0:Y:S02]  /*0f50*/  LDC R2, c[0x2][R0+0x24] ;  /* 0x0080090000027b82 */ /* 0x007e240000000800 */
[----:B0-----:R-:W-:-:S04]  /*0f60*/  SHF.R.S32.HI R3, RZ, 0x1f, R2 ;  /* 0x0000001fff037819 */ /* 0x001fc80000011402 */
.L_x_92:
[----:B------:R-:W-:Y:S05]  /*0f70*/  BRX R2 -0xf80                                                            (*"BRANCH_TARGETS .L_x_93,.L_x_94,.L_x_96"*) ;  /* 0xfffffff002207949 */ /* 0x000fea000383ffff */
.L_x_94:
        /* <DEDUP_REMOVED lines=12> */
.L_x_96:
[----:B------:R-:W0:Y:S01]  /*1040*/  LDC.64 R10, c[0x0][0x3c0] ;  /* 0x0000f000ff0a7b82 */ /* 0x000e220000000a00 */
[----:B------:R-:W-:Y:S04]  /*1050*/  LDS.64 R2, [UR12+0x7f8] ;  /* 0x0007f80cff027984 */ /* 0x000fe80008000a00 */
[----:B---34-:R-:W1:Y:S04]  /*1060*/  LDS.64 R8, [UR12+0x6f8] ;  /* 0x0006f80cff087984 */ /* 0x018e680008000a00 */
[----:B0-----:R-:W1:Y:S02]  /*1070*/  LDG.E.64 R10, desc[UR22][R10.64+0x30] ;  /* 0x000030160a0a7981 */ /* 0x001e64000c1e1b00 */
[----:B-1----:R-:W-:-:S07]  /*1080*/  DFMA R2, -R8, R10, R2 ;  /* 0x0000000a0802722b */ /* 0x002fce0000000102 */
[----:B------:R0:W-:Y:S01]  /*1090*/  STS.64 [UR12+0x7f8], R2 ;  /* 0x0007f802ff007988 */ /* 0x0001e20008000a0c */
[----:B------:R-:W-:Y:S05]  /*10a0*/  BRA `(.L_x_18) ;  /* 0x0000000000287947 */ /* 0x000fea0003800000 */
.L_x_93:
        /* <DEDUP_REMOVED lines=10> */
.L_x_18:
[----:B------:R-:W-:Y:S05]  /*1150*/  BSYNC.RECONVERGENT B0 ;  /* 0x0000000000007941 */ /* 0x000fea0003800200 */
.L_x_17:
        /* <DEDUP_REMOVED lines=8> */
.L_x_98:
[----:B------:R-:W-:Y:S05]  /*11e0*/  BRX R2 -0x11f0                                                           (*"BRANCH_TARGETS .L_x_99,.L_x_100,.L_x_101"*) ;  /* 0xffffffec02847949 */ /* 0x000fea000383ffff */
.L_x_101:
        /* <DEDUP_REMOVED lines=12> */
.L_x_100:
[----:B------:R-:W0:Y:S01]  /*12b0*/  LDC.64 R10, c[0x0][0x3c0] ;  /* 0x0000f000ff0a7b82 */ /* 0x000e220000000a00 */
[----:B------:R-:W-:Y:S04]  /*12c0*/  LDS.64 R2, [UR12+0x7f8] ;  /* 0x0007f80cff027984 */ /* 0x000fe80008000a00 */
[----:B---34-:R-:W1:Y:S04]  /*12d0*/  LDS.64 R8, [UR12+0x5f8] ;  /* 0x0005f80cff087984 */ /* 0x018e680008000a00 */
[----:B0-----:R-:W1:Y:S02]  /*12e0*/  LDG.E.64 R10, desc[UR22][R10.64+0x38] ;  /* 0x000038160a0a7981 */ /* 0x001e64000c1e1b00 */
[----:B-1----:R-:W-:-:S07]  /*12f0*/  DFMA R2, -R8, R10, R2 ;  /* 0x0000000a0802722b */ /* 0x002fce0000000102 */
[----:B------:R0:W-:Y:S01]  /*1300*/  STS.64 [UR12+0x7f8], R2 ;  /* 0x0007f802ff007988 */ /* 0x0001e20008000a0c */
[----:B------:R-:W-:Y:S05]  /*1310*/  BRA `(.L_x_20) ;  /* 0x0000000000287947 */ /* 0x000fea0003800000 */
.L_x_99:
        /* <DEDUP_REMOVED lines=10> */
.L_x_20:
[----:B------:R-:W-:Y:S05]  /*13c0*/  BSYNC.RECONVERGENT B0 ;  /* 0x0000000000007941 */ /* 0x000fea0003800200 */
.L_x_19:
[----:B------:R-:W5:Y:S01]  /*13d0*/  LDCU.64 UR14, c[0x0][0x3b0] ;  /* 0x00007600ff0e77ac */ /* 0x000f620008000a00 */
[----:B------:R-:W-:Y:S01]  /*13e0*/  ISETP.NE.AND P0, PT, R4, RZ, PT ;  /* 0x000000ff0400720c */ /* 0x000fe20003f05270 */
[----:B------:R-:W-:Y:S01]  /*13f0*/  BSSY.RECONVERGENT B1, `(.L_x_21) ;  /* 0x000005a000017945 */ /* 0x000fe20003800200 */
[----:B------:R-:W1:Y:S01]  /*1400*/  LDCU.128 UR16, c[0x0][0x380] ;  /* 0x00007000ff1077ac */ /* 0x000e620008000c00 */
[----:B------:R-:W2:Y:S01]  /*1410*/  LDCU.64 UR20, c[0x0][0x390] ;  /* 0x00007200ff1477ac */ /* 0x000ea20008000a00 */
[----:B------:R-:W-:Y:S01]  /*1420*/  UMOV UR8, 0x38 ;  /* 0x0000003800087882 */ /* 0x000fe20000000000 */
[----:B------:R-:W-:Y:S01]  /*1430*/  UMOV UR9, 0x0 ;  /* 0x0000000000097882 */ /* 0x000fe20000000000 */
[----:B------:R-:W-:Y:S01]  /*1440*/  UMOV UR10, 0x40 ;  /* 0x00000040000a7882 */ /* 0x000fe20000000000 */
[----:B------:R-:W-:Y:S01]  /*1450*/  UMOV UR11, 0x0 ;  /* 0x00000000000b7882 */ /* 0x000fe20000000000 */
[----:B-----5:R-:W-:Y:S02]  /*1460*/  UIMAD.WIDE.U32 UR4, UR14, 0x1, UR8 ;  /* 0x000000010e0478a5 */ /* 0x020fe4000f8e0008 */
[----:B-1----:R-:W-:-:S02]  /*1470*/  UIMAD.WIDE.U32 UR6, UR16, 0x1, UR10 ;  /* 0x00000001100678a5 */ /* 0x002fc4000f8e000a */
[----:B------:R-:W-:Y:S02]  /*1480*/  UIMAD.WIDE.U32 UR10, UR18, 0x1, UR10 ;  /* 0x00000001120a78a5 */ /* 0x000fe4000f8e000a */
[----:B------:R-:W-:Y:S01]  /*1490*/  IMAD.U32 R29, RZ, RZ, UR5 ;  /* 0x00000005ff1d7e24 */ /* 0x000fe2000f8e00ff */
[----:B--2---:R-:W-:Y:S01]  /*14a0*/  UIMAD.WIDE.U32 UR8, UR20, 0x1, UR8 ;  /* 0x00000001140878a5 */ /* 0x004fe2000f8e0008 */
[----:B------:R-:W-:Y:S01]  /*14b0*/  IMAD.U32 R28, RZ, RZ, UR4 ;  /* 0x00000004ff1c7e24 */ /* 0x000fe2000f8e00ff */
[----:B------:R-:W-:Y:S01]  /*14c0*/  UIADD3 UR13, UPT, UPT, UR5, UR15, URZ ;  /* 0x0000000f050d7290 */ /* 0x000fe2000fffe0ff */
[----:B------:R-:W-:Y:S01]  /*14d0*/  IMAD.U32 R27, RZ, RZ, UR7 ;  /* 0x00000007ff1b7e24 */ /* 0x000fe2000f8e00ff */
[----:B------:R-:W-:Y:S01]  /*14e0*/  UIADD3 UR14, UPT, UPT, UR7, UR17, URZ ;  /* 0x00000011070e7290 */ /* 0x000fe2000fffe0ff */
[----:B------:R-:W-:Y:S01]  /*14f0*/  IMAD.U32 R23, RZ, RZ, UR11 ;  /* 0x0000000bff177e24 */ /* 0x000fe2000f8e00ff */
[----:B------:R-:W-:Y:S01]  /*1500*/  UIADD3 UR16, UPT, UPT, UR11, UR19, URZ ;  /* 0x000000130b107290 */ /* 0x000fe2000fffe0ff */
[----:B------:R-:W-:Y:S01]  /*1510*/  IMAD.U32 R25, RZ, RZ, UR9 ;  /* 0x00000009ff197e24 */ /* 0x000fe2000f8e00ff */
[----:B------:R-:W-:Y:S01]  /*1520*/  UIADD3 UR15, UPT, UPT, UR9, UR21, URZ ;  /* 0x00000015090f7290 */ /* 0x000fe2000fffe0ff */
[----:B------:R-:W-:Y:S01]  /*1530*/  IMAD.U32 R26, RZ, RZ, UR6 ;  /* 0x00000006ff1a7e24 */ /* 0x000fe2000f8e00ff */
[----:B------:R-:W-:Y:S01]  /*1540*/  MOV R29, UR13 ;  /* 0x0000000d001d7c02 */ /* 0x000fe20008000f00 */
[----:B------:R-:W-:-:S02]  /*1550*/  IMAD.U32 R24, RZ, RZ, UR8 ;  /* 0x00000008ff187e24 */ /* 0x000fc4000f8e00ff */
[----:B------:R-:W-:Y:S02]  /*1560*/  IMAD.U32 R22, RZ, RZ, UR10 ;  /* 0x0000000aff167e24 */ /* 0x000fe4000f8e00ff */
[----:B------:R-:W-:Y:S02]  /*1570*/  IMAD.U32 R27, RZ, RZ, UR14 ;  /* 0x0000000eff1b7e24 */ /* 0x000fe4000f8e00ff */
[----:B------:R-:W-:Y:S02]  /*1580*/  IMAD.U32 R25, RZ, RZ, UR15 ;  /* 0x0000000fff197e24 */ /* 0x000fe4000f8e00ff */
[----:B------:R-:W-:Y:S01]  /*1590*/  IMAD.U32 R23, RZ, RZ, UR16 ;  /* 0x00000010ff177e24 */ /* 0x000fe2000f8e00ff */
[----:B------:R-:W-:Y:S06]  /*15a0*/  BAR.SYNC.DEFER_BLOCKING 0x0 ;  /* 0x0000000000007b1d */ /* 0x000fec0000010000 */
[----:B------:R-:W-:Y:S05]  /*15b0*/  @P0 BRA `(.L_x_22) ;  /* 0x0000000000f40947 */ /* 0x000fea0003800000 */
[----:B0--34-:R-:W0:Y:S01]  /*15c0*/  LDC.64 R8, c[0x0][0x390] ;  /* 0x0000e400ff087b82 */ /* 0x019e220000000a00 */
[----:B------:R-:W1:Y:S04]  /*15d0*/  LDS.64 R14, [UR12+0x7f8] ;  /* 0x0007f80cff0e7984 */ /* 0x000e680008000a00 */
[----:B------:R-:W2:Y:S03]  /*15e0*/  LDS.64 R44, [UR12+0x3f8] ;  /* 0x0003f80cff2c7984 */ /* 0x000ea60008000a00 */
[----:B------:R-:W3:Y:S08]  /*15f0*/  LDC.64 R20, c[0x0][0x380] ;  /* 0x0000e000ff147b82 */ /* 0x000ef00000000a00 */
[----:B------:R-:W4:Y:S08]  /*1600*/  LDC.64 R2, c[0x0][0x388] ;  /* 0x0000e200ff027b82 */ /* 0x000f300000000a00 */
[----:B------:R-:W5:Y:S01]  /*1610*/  LDC.64 R18, c[0x0][0x3b0] ;  /* 0x0000ec00ff127b82 */ /* 0x000f620000000a00 */
[----:B0-----:R-:W2:Y:S04]  /*1620*/  LDG.E.64 R8, desc[UR22][R8.64+0x38] ;  /* 0x0000381608087981 */ /* 0x001ea8000c1e1b00 */
[----:B---3--:R-:W2:Y:S04]  /*1630*/  LDG.E.64 R20, desc[UR22][R20.64+0x40] ;  /* 0x0000401614147981 */ /* 0x008ea8000c1e1b00 */
[----:B----4-:R-:W3:Y:S04]  /*1640*/  LDG.E.64 R2, desc[UR22][R2.64+0x40] ;  /* 0x0000401602027981 */ /* 0x010ee8000c1e1b00 */
[----:B-----5:R-:W3:Y:S01]  /*1650*/  LDG.E.64 R18, desc[UR22][R18.64+0x38] ;  /* 0x0000381612127981 */ /* 0x020ee2000c1e1b00 */
[----:B------:R-:W-:Y:S01]  /*1660*/  IMAD.MOV.U32 R10, RZ, RZ, 0x1 ;  /* 0x00000001ff0a7424 */ /* 0x000fe200078e00ff */
[----:B--2---:R-:W-:-:S08]  /*1670*/  DMUL R16, R8, R20 ;  /* 0x0000001408107228 */ /* 0x004fd00000000000 */
[----:B---3--:R-:W-:-:S06]  /*1680*/  DFMA R16, R2, R18, -R16 ;  /* 0x000000120210722b */ /* 0x008fcc0000000810 */
[----:B------:R-:W0:Y:S02]  /*1690*/  MUFU.RCP64H R11, R17 ;  /* 0x00000011000b7308 */ /* 0x000e240000001800 */
[----:B0-----:R-:W-:-:S08]  /*16a0*/  DFMA R12, -R16, R10, 1 ;  /* 0x3ff00000100c742b */ /* 0x001fd0000000010a */
[----:B------:R-:W-:-:S08]  /*16b0*/  DFMA R12, R12, R12, R12 ;  /* 0x0000000c0c0c722b */ /* 0x000fd0000000000c */
[----:B------:R-:W-:Y:S02]  /*16c0*/  DFMA R10, R10, R12, R10 ;  /* 0x0000000c0a0a722b */ /* 0x000fe4000000000a */
[----:B-1----:R-:W-:-:S06]  /*16d0*/  DMUL R12, R8, R14 ;  /* 0x0000000e080c7228 */ /* 0x002fcc0000000000 */
[----:B------:R-:W-:Y:S02]  /*16e0*/  DFMA R8, -R16, R10, 1 ;  /* 0x3ff000001008742b */ /* 0x000fe4000000010a */
[----:B------:R-:W-:-:S06]  /*16f0*/  DFMA R12, R44, R2, -R12 ;  /* 0x000000022c0c722b */ /* 0x000fcc000000080c */
[----:B------:R-:W-:-:S04]  /*1700*/  DFMA R8, R10, R8, R10 ;  /* 0x000000080a08722b */ /* 0x000fc8000000000a */
[----:B------:R-:W-:-:S04]  /*1710*/  FSETP.GEU.AND P1, PT, |R13|, 6.5827683646048100446e-37, PT ;  /* 0x036000000d00780b */ /* 0x000fc80003f2e200 */
[----:B------:R-:W-:-:S08]  /*1720*/  DMUL R2, R12, R8 ;  /* 0x000000080c027228 */ /* 0x000fd00000000000 */
[----:B------:R-:W-:-:S08]  /*1730*/  DFMA R10, -R16, R2, R12 ;  /* 0x00000002100a722b */ /* 0x000fd0000000010c */
[----:B------:R-:W-:-:S10]  /*1740*/  DFMA R2, R8, R10, R2 ;  /* 0x0000000a0802722b */ /* 0x000fd40000000002 */
[----:B------:R-:W-:-:S05]  /*1750*/  FFMA R0, RZ, R17, R3 ;  /* 0x00000011ff007223 */ /* 0x000fca0000000003 */
[----:B------:R-:W-:-:S13]  /*1760*/  FSETP.GT.AND P0, PT, |R0|, 1.469367938527859385e-39, PT ;  /* 0x001000000000780b */ /* 0x000fda0003f04200 */
[----:B------:R-:W-:Y:S05]  /*1770*/  @P0 BRA P1, `(.L_x_23) ;  /* 0x0000000000180947 */ /* 0x000fea0000800000 */
[----:B------:R-:W-:Y:S01]  /*1780*/  IMAD.MOV.U32 R8, RZ, RZ, R16 ;  /* 0x000000ffff087224 */ /* 0x000fe200078e0010 */
[----:B------:R-:W-:Y:S01]  /*1790*/  MOV R0, 0x17c0 ;  /* 0x000017c000007802 */ /* 0x000fe20000000f00 */
[----:B------:R-:W-:-:S07]  /*17a0*/  IMAD.MOV.U32 R9, RZ, RZ, R17 ;  /* 0x000000ffff097224 */ /* 0x000fce00078e0011 */
[----:B------:R-:W-:Y:S05]  /*17b0*/  CALL.REL.NOINC `($__internal_0_$__cuda_sm20_div_rn_f64_full) ;  /* 0x0000002000687944 */ /* 0x000fea0003c00000 */
[----:B------:R-:W-:Y:S02]  /*17c0*/  IMAD.MOV.U32 R2, RZ, RZ, R46 ;  /* 0x000000ffff027224 */ /* 0x000fe400078e002e */
[----:B------:R-:W-:-:S07]  /*17d0*/  IMAD.MOV.U32 R3, RZ, RZ, R47 ;  /* 0x000000ffff037224 */ /* 0x000fce00078e002f */
.L_x_23:
[----:B------:R-:W0:Y:S01]  /*17e0*/  MUFU.RCP64H R9, R17 ;  /* 0x0000001100097308 */ /* 0x000e220000001800 */
[----:B------:R-:W-:Y:S01]  /*17f0*/  IMAD.MOV.U32 R8, RZ, RZ, 0x1 ;  /* 0x00000001ff087424 */ /* 0x000fe200078e00ff */
[----:B------:R-:W-:-:S08]  /*1800*/  DMUL R20, R44, R20 ;  /* 0x000000142c147228 */ /* 0x000fd00000000000 */
[----:B------:R-:W-:Y:S02]  /*1810*/  DFMA R12, R14, R18, -R20 ;  /* 0x000000120e0c722b */ /* 0x000fe40000000814 */
[----:B0-----:R-:W-:-:S08]  /*1820*/  DFMA R10, -R16, R8, 1 ;  /* 0x3ff00000100a742b */ /* 0x001fd00000000108 */
[----:B------:R-:W-:Y:S01]  /*1830*/  FSETP.GEU.AND P1, PT, |R13|, 6.5827683646048100446e-37, PT ;  /* 0x036000000d00780b */ /* 0x000fe20003f2e200 */
[----:B------:R-:W-:-:S08]  /*1840*/  DFMA R10, R10, R10, R10 ;  /* 0x0000000a0a0a722b */ /* 0x000fd0000000000a */
[----:B------:R-:W-:-:S08]  /*1850*/  DFMA R10, R8, R10, R8 ;  /* 0x0000000a080a722b */ /* 0x000fd00000000008 */
[----:B------:R-:W-:-:S08]  /*1860*/  DFMA R8, -R16, R10, 1 ;  /* 0x3ff000001008742b */ /* 0x000fd0000000010a */
[----:B------:R-:W-:-:S08]  /*1870*/  DFMA R14, R10, R8, R10 ;  /* 0x000000080a0e722b */ /* 0x000fd0000000000a */
[----:B------:R-:W-:-:S08]  /*1880*/  DMUL R8, R14, R12 ;  /* 0x0000000c0e087228 */ /* 0x000fd00000000000 */
[----:B------:R-:W-:-:S08]  /*1890*/  DFMA R10, -R16, R8, R12 ;  /* 0x00000008100a722b */ /* 0x000fd0000000010c */
[----:B------:R-:W-:-:S10]  /*18a0*/  DFMA R8, R14, R10, R8 ;  /* 0x0000000a0e08722b */ /* 0x000fd40000000008 */
[----:B------:R-:W-:-:S05]  /*18b0*/  FFMA R0, RZ, R17, R9 ;  /* 0x00000011ff007223 */ /* 0x000fca0000000009 */
[----:B------:R-:W-:-:S13]  /*18c0*/  FSETP.GT.AND P0, PT, |R0|, 1.469367938527859385e-39, PT ;  /* 0x001000000000780b */ /* 0x000fda0003f04200 */
[----:B------:R-:W-:Y:S05]  /*18d0*/  @P0 BRA P1, `(.L_x_24) ;  /* 0x0000000000180947 */ /* 0x000fea0000800000 */
[----:B------:R-:W-:Y:S01]  /*18e0*/  MOV R8, R16 ;  /* 0x0000001000087202 */ /* 0x000fe20000000f00 */
[----:B------:R-:W-:Y:S01]  /*18f0*/  IMAD.MOV.U32 R9, RZ, RZ, R17 ;  /* 0x000000ffff097224 */ /* 0x000fe200078e0011 */
[----:B------:R-:W-:-:S07]  /*1900*/  MOV R0, 0x1920 ;  /* 0x0000192000007802 */ /* 0x000fce0000000f00 */
[----:B------:R-:W-:Y:S05]  /*1910*/  CALL.REL.NOINC `($__internal_0_$__cuda_sm20_div_rn_f64_full) ;  /* 0x0000002000107944 */ /* 0x000fea0003c00000 */
[----:B------:R-:W-:Y:S02]  /*1920*/  IMAD.MOV.U32 R8, RZ, RZ, R46 ;  /* 0x000000ffff087224 */ /* 0x000fe400078e002e */
[----:B------:R-:W-:-:S07]  /*1930*/  IMAD.MOV.U32 R9, RZ, RZ, R47 ;  /* 0x000000ffff097224 */ /* 0x000fce00078e002f */
.L_x_24:
[----:B------:R-:W0:Y:S01]  /*1940*/  S2UR UR5, SR_CgaCtaId ;  /* 0x00000000000579c3 */ /* 0x000e220000008800 */
[----:B------:R-:W-:Y:S02]  /*1950*/  UMOV UR4, 0x400 ;  /* 0x0000040000047882 */ /* 0x000fe40000000000 */
[----:B0-----:R-:W-:-:S09]  /*1960*/  ULEA UR4, UR5, UR4, 0x18 ;  /* 0x0000000405047291 */ /* 0x001fd2000f8ec0ff */
[----:B------:R1:W-:Y:S04]  /*1970*/  STS.64 [UR4+0x3f8], R2 ;  /* 0x0003f802ff007988 */ /* 0x0003e80008000a04 */
[----:B------:R1:W-:Y:S02]  /*1980*/  STS.64 [UR4+0x7f8], R8 ;  /* 0x0007f808ff007988 */ /* 0x0003e40008000a04 */
.L_x_22:
[----:B------:R-:W-:Y:S05]  /*1990*/  BSYNC.RECONVERGENT B1 ;  /* 0x0000000000017941 */ /* 0x000fea0003800200 */
.L_x_21:
[----:B------:R-:W-:Y:S01]  /*19a0*/  BAR.SYNC.DEFER_BLOCKING 0x0 ;  /* 0x0000000000007b1d */ /* 0x000fe20000010000 */
[----:B------:R-:W-:-:S05]  /*19b0*/  ISETP.GT.U32.AND P0, PT, R4, 0x1, PT ;  /* 0x000000010400780c */ /* 0x000fca0003f04070 */
[----:B------:R-:W-:Y:S08]  /*19c0*/  BSSY.RECONVERGENT B1, `(.L_x_25) ;  /* 0x000003f000017945 */ /* 0x000ff00003800200 */
[----:B------:R-:W-:Y:S05]  /*19d0*/  @P0 BRA `(.L_x_26) ;  /* 0x0000000000f40947 */ /* 0x000fea0003800000 */
[----:B------:R-:W-:-:S13]  /*19e0*/  ISETP.NE.AND P0, PT, R4, RZ, PT ;  /* 0x000000ff0400720c */ /* 0x000fda0003f05270 */
[----:B------:R-:W-:Y:S05]  /*19f0*/  @P0 BRA `(.L_x_27) ;  /* 0x00000000006c0947 */ /* 0x000fea0003800000 */
[----:B01-34-:R-:W2:Y:S04]  /*1a00*/  LDG.E.64 R8, desc[UR22][R28.64+-0x8] ;  /* 0xfffff8161c087981 */ /* 0x01bea8000c1e1b00 */
[----:B------:R-:W3:Y:S01]  /*1a10*/  LDG.E.64 R10, desc[UR22][R24.64+-0x8] ;  /* 0xfffff816180a7981 */ /* 0x000ee2000c1e1b00 */
[----:B------:R-:W-:Y:S01]  /*1a20*/  IMAD.MOV.U32 R14, RZ, RZ, 0x1 ;  /* 0x00000001ff0e7424 */ /* 0x000fe200078e00ff */
[----:B------:R-:W-:Y:S02]  /*1a30*/  BSSY.RECONVERGENT B2, `(.L_x_28) ;  /* 0x0000015000027945 */ /* 0x000fe40003800200 */
[----:B------:R-:W-:Y:S04]  /*1a40*/  LDS.64 R2, [R6+0x1f8] ;  /* 0x0001f80006027984 */ /* 0x000fe80000000a00 */
[----:B------:R-:W3:Y:S01]  /*1a50*/  LDS.64 R12, [R6+0x3f8] ;  /* 0x0003f800060c7984 */ /* 0x000ee20000000a00 */
[----:B--2---:R-:W0:Y:S01]  /*1a60*/  MUFU.RCP64H R15, R9 ;  /* 0x00000009000f7308 */ /* 0x004e220000001800 */
[----:B---3--:R-:W-:-:S10]  /*1a70*/  DFMA R12, -R10, R12, R2 ;  /* 0x0000000c0a0c722b */ /* 0x008fd40000000102 */
[----:B------:R-:W-:Y:S01]  /*1a80*/  FSETP.GEU.AND P1, PT, |R13|, 6.5827683646048100446e-37, PT ;  /* 0x036000000d00780b */ /* 0x000fe20003f2e200 */
[----:B0-----:R-:W-:-:S08]  /*1a90*/  DFMA R16, -R8, R14, 1 ;  /* 0x3ff000000810742b */ /* 0x001fd0000000010e */
        /* <DEDUP_REMOVED lines=10> */
[----:B------:R-:W-:-:S07]  /*1b40*/  MOV R0, 0x1b60 ;  /* 0x00001b6000007802 */ /* 0x000fce0000000f00 */
[----:B------:R-:W-:Y:S05]  /*1b50*/  CALL.REL.NOINC `($__internal_0_$__cuda_sm20_div_rn_f64_full) ;  /* 0x0000001c00807944 */ /* 0x000fea0003c00000 */
[----:B------:R-:W-:Y:S02]  /*1b60*/  IMAD.MOV.U32 R2, RZ, RZ, R46 ;  /* 0x000000ffff027224 */ /* 0x000fe400078e002e */
[----:B------:R-:W-:-:S07]  /*1b70*/  IMAD.MOV.U32 R3, RZ, RZ, R47 ;  /* 0x000000ffff037224 */ /* 0x000fce00078e002f */
.L_x_29:
[----:B------:R-:W-:Y:S05]  /*1b80*/  BSYNC.RECONVERGENT B2 ;  /* 0x0000000000027941 */ /* 0x000fea0003800200 */
.L_x_28:
[----:B------:R2:W-:Y:S01]  /*1b90*/  STS.64 [R6+0x1f8], R2 ;  /* 0x0001f80206007388 */ /* 0x0005e20000000a00 */
[----:B------:R-:W-:Y:S05]  /*1ba0*/  BRA `(.L_x_26) ;  /* 0x0000000000807947 */ /* 0x000fea0003800000 */
.L_x_27:
[----:B------:R-:W2:Y:S04]  /*1bb0*/  LDG.E.64 R10, desc[UR22][R22.64+-0x10] ;  /* 0xfffff016160a7981 */ /* 0x000ea8000c1e1b00 */
[----:B------:R-:W5:Y:S04]  /*1bc0*/  LDG.E.64 R16, desc[UR22][R26.64+-0x10] ;  /* 0xfffff0161a107981 */ /* 0x000f68000c1e1b00 */
[----:B01-34-:R-:W3:Y:S01]  /*1bd0*/  LDG.E.64 R8, desc[UR22][R24.64+-0x8] ;  /* 0xfffff81618087981 */ /* 0x01bee2000c1e1b00 */
[----:B------:R-:W-:Y:S01]  /*1be0*/  IMAD R2, R4, 0x3f8, R6 ;  /* 0x000003f804027824 */ /* 0x000fe200078e0206 */
[----:B------:R-:W-:Y:S01]  /*1bf0*/  BSSY.RECONVERGENT B2, `(.L_x_30) ;  /* 0x000001a000027945 */ /* 0x000fe20003800200 */
[----:B------:R-:W-:-:S03]  /*1c00*/  IMAD.MOV.U32 R20, RZ, RZ, 0x1 ;  /* 0x00000001ff147424 */ /* 0x000fc600078e00ff */
[----:B------:R-:W-:Y:S04]  /*1c10*/  LDS.64 R14, [R2+0x1f8] ;  /* 0x0001f800020e7984 */ /* 0x000fe80000000a00 */
[----:B------:R-:W5:Y:S04]  /*1c20*/  LDS.64 R18, [R2+-0x8] ;  /* 0xfffff80002127984 */ /* 0x000f680000000a00 */
[----:B------:R-:W3:Y:S01]  /*1c30*/  LDS.64 R12, [R2+0x3f8] ;  /* 0x0003f800020c7984 */ /* 0x000ee20000000a00 */
[----:B--2---:R-:W0:Y:S01]  /*1c40*/  MUFU.RCP64H R21, R11 ;  /* 0x0000000b00157308 */ /* 0x004e220000001800 */
[----:B-----5:R-:W-:-:S08]  /*1c50*/  DFMA R14, -R16, R18, R14 ;  /* 0x00000012100e722b */ /* 0x020fd0000000010e */
[----:B---3--:R-:W-:Y:S02]  /*1c60*/  DFMA R12, -R8, R12, R14 ;  /* 0x0000000c080c722b */ /* 0x008fe4000000010e */
        /* <DEDUP_REMOVED lines=16> */
[----:B------:R-:W-:Y:S01]  /*1d70*/  MOV R8, R46 ;  /* 0x0000002e00087202 */ /* 0x000fe20000000f00 */
[----:B------:R-:W-:-:S07]  /*1d80*/  IMAD.MOV.U32 R9, RZ, RZ, R47 ;  /* 0x000000ffff097224 */ /* 0x000fce00078e002f */
.L_x_31:
[----:B------:R-:W-:Y:S05]  /*1d90*/  BSYNC.RECONVERGENT B2 ;  /* 0x0000000000027941 */ /* 0x000fea0003800200 */
.L_x_30:
[----:B------:R0:W-:Y:S02]  /*1da0*/  STS.64 [R2+0x1f8], R8 ;  /* 0x0001f80802007388 */ /* 0x0001e40000000a00 */
.L_x_26:
[----:B------:R-:W-:Y:S05]  /*1db0*/  BSYNC.RECONVERGENT B1 ;  /* 0x0000000000017941 */ /* 0x000fea0003800200 */
.L_x_25:
[----:B------:R-:W-:Y:S01]  /*1dc0*/  BAR.SYNC.DEFER_BLOCKING 0x0 ;  /* 0x0000000000007b1d */ /* 0x000fe20000010000 */
[----:B------:R-:W-:-:S05]  /*1dd0*/  ISETP.GT.U32.AND P0, PT, R4, 0x3, PT ;  /* 0x000000030400780c */ /* 0x000fca0003f04070 */
[----:B------:R-:W-:Y:S08]  /*1de0*/  BSSY.RECONVERGENT B1, `(.L_x_32) ;  /* 0x000003f000017945 */ /* 0x000ff00003800200 */
[----:B------:R-:W-:Y:S05]  /*1df0*/  @P0 BRA `(.L_x_33) ;  /* 0x0000000000f40947 */ /* 0x000fea0003800000 */
[----:B------:R-:W-:-:S13]  /*1e00*/  ISETP.NE.AND P0, PT, R4, RZ, PT ;  /* 0x000000ff0400720c */ /* 0x000fda0003f05270 */
[----:B------:R-:W-:Y:S05]  /*1e10*/  @!P0 BRA `(.L_x_34) ;  /* 0x0000000000848947 */ /* 0x000fea0003800000 */
[----:B------:R-:W5:Y:S04]  /*1e20*/  LDG.E.64 R10, desc[UR22][R22.64+-0x18] ;  /* 0xffffe816160a7981 */ /* 0x000f68000c1e1b00 */
[----:B------:R-:W5:Y:S04]  /*1e30*/  LDG.E.64 R16, desc[UR22][R26.64+-0x18] ;  /* 0xffffe8161a107981 */ /* 0x000f68000c1e1b00 */
[----:B01-34-:R-:W3:Y:S01]  /*1e40*/  LDG.E.64 R8, desc[UR22][R24.64+-0x10] ;  /* 0xfffff01618087981 */ /* 0x01bee2000c1e1b00 */
[----:B--2---:R-:W-:Y:S01]  /*1e50*/  IMAD R2, R4, 0x1f8, R6 ;  /* 0x000001f804027824 */ /* 0x004fe200078e0206 */
[----:B------:R-:W-:Y:S01]  /*1e60*/  BSSY.RECONVERGENT B2, `(.L_x_35) ;  /* 0x000001a000027945 */ /* 0x000fe20003800200 */
[----:B------:R-:W-:-:S03]  /*1e70*/  IMAD.MOV.U32 R20, RZ, RZ, 0x1 ;  /* 0x00000001ff147424 */ /* 0x000fc600078e00ff */
[----:B------:R-:W-:Y:S04]  /*1e80*/  LDS.64 R14, [R2+0xf8] ;  /* 0x0000f800020e7984 */ /* 0x000fe80000000a00 */
[----:B------:R-:W0:Y:S04]  /*1e90*/  LDS.64 R18, [R2+-0x8] ;  /* 0xfffff80002127984 */ /* 0x000e280000000a00 */
[----:B------:R-:W3:Y:S01]  /*1ea0*/  LDS.64 R12, [R2+0x1f8] ;  /* 0x0001f800020c7984 */ /* 0x000ee20000000a00 */
[----:B-----5:R-:W1:Y:S01]  /*1eb0*/  MUFU.RCP64H R21, R11 ;  /* 0x0000000b00157308 */ /* 0x020e620000001800 */
[----:B0-----:R-:W-:-:S08]  /*1ec0*/  DFMA R14, -R16, R18, R14 ;  /* 0x00000012100e722b */ /* 0x001fd0000000010e */
[----:B---3--:R-:W-:Y:S02]  /*1ed0*/  DFMA R12, -R8, R12, R14 ;  /* 0x0000000c080c722b */ /* 0x008fe4000000010e */
[----:B-1----:R-:W-:-:S08]  /*1ee0*/  DFMA R36, -R10, R20, 1 ;  /* 0x3ff000000a24742b */ /* 0x002fd00000000114 */
        /* <DEDUP_REMOVED lines=17> */
.L_x_36:
[----:B------:R-:W-:Y:S05]  /*2000*/  BSYNC.RECONVERGENT B2 ;  /* 0x0000000000027941 */ /* 0x000fea0003800200 */
.L_x_35:
[----:B------:R0:W-:Y:S01]  /*2010*/  STS.64 [R2+0xf8], R8 ;  /* 0x0000f80802007388 */ /* 0x0001e20000000a00 */
[----:B------:R-:W-:Y:S05]  /*2020*/  BRA `(.L_x_33) ;  /* 0x0000000000687947 */ /* 0x000fea0003800000 */
.L_x_34:
[----:B01-34-:R-:W3:Y:S04]  /*2030*/  LDG.E.64 R8, desc[UR22][R28.64+-0x10] ;  /* 0xfffff0161c087981 */ /* 0x01bee8000c1e1b00 */
[----:B------:R-:W4:Y:S01]  /*2040*/  LDG.E.64 R10, desc[UR22][R24.64+-0x10] ;  /* 0xfffff016180a7981 */ /* 0x000f22000c1e1b00 */
[----:B------:R-:W-:Y:S01]  /*2050*/  IMAD.MOV.U32 R14, RZ, RZ, 0x1 ;  /* 0x00000001ff0e7424 */ /* 0x000fe200078e00ff */
[----:B------:R-:W-:Y:S02]  /*2060*/  BSSY.RECONVERGENT B2, `(.L_x_37) ;  /* 0x0000015000027945 */ /* 0x000fe40003800200 */
[----:B--2---:R-:W-:Y:S04]  /*2070*/  LDS.64 R2, [R6+0xf8] ;  /* 0x0000f80006027984 */ /* 0x004fe80000000a00 */
[----:B------:R-:W4:Y:S01]  /*2080*/  LDS.64 R12, [R6+0x1f8] ;  /* 0x0001f800060c7984 */ /* 0x000f220000000a00 */
[----:B---3--:R-:W0:Y:S01]  /*2090*/  MUFU.RCP64H R15, R9 ;  /* 0x00000009000f7308 */ /* 0x008e220000001800 */
[----:B----4-:R-:W-:-:S10]  /*20a0*/  DFMA R12, -R10, R12, R2 ;  /* 0x0000000c0a0c722b */ /* 0x010fd40000000102 */
        /* <DEDUP_REMOVED lines=14> */
[----:B------:R-:W-:Y:S01]  /*2190*/  IMAD.MOV.U32 R2, RZ, RZ, R46 ;  /* 0x000000ffff027224 */ /* 0x000fe200078e002e */
[----:B------:R-:W-:-:S07]  /*21a0*/  MOV R3, R47 ;  /* 0x0000002f00037202 */ /* 0x000fce0000000f00 */
.L_x_38:
[----:B------:R-:W-:Y:S05]  /*21b0*/  BSYNC.RECONVERGENT B2 ;  /* 0x0000000000027941 */ /* 0x000fea0003800200 */
.L_x_37:
[----:B------:R0:W-:Y:S02]  /*21c0*/  STS.64 [R6+0xf8], R2 ;  /* 0x0000f80206007388 */ /* 0x0001e40000000a00 */
.L_x_33:
[----:B------:R-:W-:Y:S05]  /*21d0*/  BSYNC.RECONVERGENT B1 ;  /* 0x0000000000017941 */ /* 0x000fea0003800200 */
.L_x_32:
        /* <DEDUP_REMOVED lines=36> */
.L_x_43:
[----:B------:R-:W-:Y:S05]  /*2420*/  BSYNC.RECONVERGENT B2 ;  /* 0x0000000000027941 */ /* 0x000fea0003800200 */
.L_x_42:
[----:B------:R0:W-:Y:S01]  /*2430*/  STS.64 [R2+0x78], R8 ;  /* 0x0000780802007388 */ /* 0x0001e20000000a00 */
[----:B------:R-:W-:Y:S05]  /*2440*/  BRA `(.L_x_40) ;  /* 0x0000000000687947 */ /* 0x000fea0003800000 */
.L_x_41:
        /* <DEDUP_REMOVED lines=24> */
.L_x_45:
[----:B------:R-:W-:Y:S05]  /*25d0*/  BSYNC.RECONVERGENT B2 ;  /* 0x0000000000027941 */ /* 0x000fea0003800200 */
.L_x_44:
[----:B------:R0:W-:Y:S02]  /*25e0*/  STS.64 [R6+0x78], R2 ;  /* 0x0000780206007388 */ /* 0x0001e40000000a00 */
.L_x_40:
[----:B------:R-:W-:Y:S05]  /*25f0*/  BSYNC.RECONVERGENT B1 ;  /* 0x0000000000017941 */ /* 0x000fea0003800200 */
.L_x_39:
        /* <DEDUP_REMOVED lines=10> */
[----:B------:R-:W-:Y:S01]  /*26a0*/  MOV R20, 0x1 ;  /* 0x0000000100147802 */ /* 0x000fe20000000f00 */
[----:B------:R-:W-:Y:S03]  /*26b0*/  BSSY.RECONVERGENT B2, `(.L_x_49) ;  /* 0x0000019000027945 */ /* 0x000fe60003800200 */
        /* <DEDUP_REMOVED lines=24> */
.L_x_50:
[----:B------:R-:W-:Y:S05]  /*2840*/  BSYNC.RECONVERGENT B2 ;  /* 0x0000000000027941 */ /* 0x000fea0003800200 */
.L_x_49:
[----:B------:R0:W-:Y:S01]  /*2850*/  STS.64 [R2+0x38], R8 ;  /* 0x0000380802007388 */ /* 0x0001e20000000a00 */
[----:B------:R-:W-:Y:S05]  /*2860*/  BRA `(.L_x_47) ;  /* 0x0000000000687947 */ /* 0x000fea0003800000 */
.L_x_48:
        /* <DEDUP_REMOVED lines=24> */
.L_x_52:
[----:B------:R-:W-:Y:S05]  /*29f0*/  BSYNC.RECONVERGENT B2 ;  /* 0x0000000000027941 */ /* 0x000fea0003800200 */
.L_x_51:
[----:B------:R0:W-:Y:S02]  /*2a00*/  STS.64 [R6+0x38], R2 ;  /* 0x0000380206007388 */ /* 0x0001e40000000a00 */
.L_x_47:
[----:B------:R-:W-:Y:S05]  /*2a10*/  BSYNC.RECONVERGENT B1 ;  /* 0x0000000000017941 */ /* 0x000fea0003800200 */
.L_x_46:
        /* <DEDUP_REMOVED lines=36> */
.L_x_57:
[----:B------:R-:W-:Y:S05]  /*2c60*/  BSYNC.RECONVERGENT B2 ;  /* 0x0000000000027941 */ /* 0x000fea0003800200 */
.L_x_56:
[----:B------:R0:W-:Y:S01]  /*2c70*/  STS.64 [R2+0x18], R8 ;  /* 0x0000180802007388 */ /* 0x0001e20000000a00 */
[----:B------:R-:W-:Y:S05]  /*2c80*/  BRA `(.L_x_54) ;  /* 0x0000000000687947 */ /* 0x000fea0003800000 */
.L_x_55:
        /* <DEDUP_REMOVED lines=24> */
.L_x_59:
[----:B------:R-:W-:Y:S05]  /*2e10*/  BSYNC.RECONVERGENT B2 ;  /* 0x0000000000027941 */ /* 0x000fea0003800200 */
.L_x_58:
[----:B------:R0:W-:Y:S02]  /*2e20*/  STS.64 [R6+0x18], R2 ;  /* 0x0000180206007388 */ /* 0x0001e40000000a00 */
.L_x_54:
[----:B------:R-:W-:Y:S05]  /*2e30*/  BSYNC.RECONVERGENT B1 ;  /* 0x0000000000017941 */ /* 0x000fea0003800200 */
.L_x_53:
        /* <DEDUP_REMOVED lines=31> */
[----:B------:R-:W-:Y:S02]  /*3030*/  MOV R9, R11 ;  /* 0x0000000b00097202 */ /* 0x000fe40000000f00 */
[----:B------:R-:W-:-:S07]  /*3040*/  MOV R0, 0x3060 ;  /* 0x0000306000007802 */ /* 0x000fce0000000f00 */
[----:B------:R-:W-:Y:S05]  /*3050*/  CALL.REL.NOINC `($__internal_0_$__cuda_sm20_div_rn_f64_full) ;  /* 0x0000000800407944 */ /* 0x000fea0003c00000 */
[----:B------:R-:W-:Y:S02]  /*3060*/  IMAD.MOV.U32 R8, RZ, RZ, R46 ;  /* 0x000000ffff087224 */ /* 0x000fe400078e002e */
[----:B------:R-:W-:-:S07]  /*3070*/  IMAD.MOV.U32 R9, RZ, RZ, R47 ;  /* 0x000000ffff097224 */ /* 0x000fce00078e002f */
.L_x_64:
[----:B------:R-:W-:Y:S05]  /*3080*/  BSYNC.RECONVERGENT B2 ;  /* 0x0000000000027941 */ /* 0x000fea0003800200 */
.L_x_63:
[----:B------:R0:W-:Y:S01]  /*3090*/  STS.64 [R2+0x8], R8 ;  /* 0x0000080802007388 */ /* 0x0001e20000000a00 */
[----:B------:R-:W-:Y:S05]  /*30a0*/  BRA `(.L_x_61) ;  /* 0x0000000000687947 */ /* 0x000fea0003800000 */
.L_x_62:
        /* <DEDUP_REMOVED lines=24> */
.L_x_66:
[----:B------:R-:W-:Y:S05]  /*3230*/  BSYNC.RECONVERGENT B2 ;  /* 0x0000000000027941 */ /* 0x000fea0003800200 */
.L_x_65:
[----:B------:R0:W-:Y:S02]  /*3240*/  STS.64 [R6+0x8], R2 ;  /* 0x0000080206007388 */ /* 0x0001e40000000a00 */
.L_x_61:
[----:B------:R-:W-:Y:S05]  /*3250*/  BSYNC.RECONVERGENT B1 ;  /* 0x0000000000017941 */ /* 0x000fea0003800200 */
.L_x_60:
        /* <DEDUP_REMOVED lines=8> */
[----:B------:R-:W5:Y:S01]  /*32e0*/  LDG.E.64 R24, desc[UR22][R24.64+-0x38] ;  /* 0xffffc81618187981 */ /* 0x000f62000c1e1b00 */
[----:B012---:R-:W-:Y:S01]  /*32f0*/  IMAD R2, R4, 0x8, R6 ;  /* 0x0000000804027824 */ /* 0x007fe200078e0206 */
[----:B------:R-:W-:Y:S01]  /*3300*/  BSSY.RECONVERGENT B2, `(.L_x_70) ;  /* 0x000001a000027945 */ /* 0x000fe20003800200 */
[----:B------:R-:W-:-:S03]  /*3310*/  IMAD.MOV.U32 R14, RZ, RZ, 0x1 ;  /* 0x00000001ff0e7424 */ /* 0x000fc600078e00ff */
[----:B---34-:R-:W-:Y:S04]  /*3320*/  LDS.64 R8, [R2] ;  /* 0x0000000002087984 */ /* 0x018fe80000000a00 */
[----:B------:R-:W0:Y:S04]  /*3330*/  LDS.64 R10, [R2+-0x8] ;  /* 0xfffff800020a7984 */ /* 0x000e280000000a00 */
[----:B------:R-:W1:Y:S01]  /*3340*/  LDS.64 R12, [R2+0x8] ;  /* 0x00000800020c7984 */ /* 0x000e620000000a00 */
[----:B-----5:R-:W2:Y:S01]  /*3350*/  MUFU.RCP64H R15, R23 ;  /* 0x00000017000f7308 */ /* 0x020ea20000001800 */
[----:B0-----:R-:W-:-:S08]  /*3360*/  DFMA R8, -R26, R10, R8 ;  /* 0x0000000a1a08722b */ /* 0x001fd00000000108 */
[----:B-1----:R-:W-:Y:S02]  /*3370*/  DFMA R12, -R24, R12, R8 ;  /* 0x0000000c180c722b */ /* 0x002fe40000000108 */
[----:B--2---:R-:W-:-:S08]  /*3380*/  DFMA R16, -R22, R14, 1 ;  /* 0x3ff000001610742b */ /* 0x004fd0000000010e */
        /* <DEDUP_REMOVED lines=17> */
.L_x_71:
[----:B------:R-:W-:Y:S05]  /*34a0*/  BSYNC.RECONVERGENT B2 ;  /* 0x0000000000027941 */ /* 0x000fea0003800200 */
.L_x_70:
[----:B------:R0:W-:Y:S01]  /*34b0*/  STS.64 [R2], R8 ;  /* 0x0000000802007388 */ /* 0x0001e20000000a00 */
[----:B------:R-:W-:Y:S05]  /*34c0*/  BRA `(.L_x_68) ;  /* 0x0000000000687947 */ /* 0x000fea0003800000 */
.L_x_69:
[----:B01-34-:R-:W3:Y:S04]  /*34d0*/  LDG.E.64 R8, desc[UR22][R28.64+-0x38] ;  /* 0xffffc8161c087981 */ /* 0x01bee8000c1e1b00 */
[----:B------:R-:W4:Y:S01]  /*34e0*/  LDG.E.64 R24, desc[UR22][R24.64+-0x38] ;  /* 0xffffc81618187981 */ /* 0x000f22000c1e1b00 */
[----:B------:R-:W-:Y:S01]  /*34f0*/  IMAD.MOV.U32 R12, RZ, RZ, 0x1 ;  /* 0x00000001ff0c7424 */ /* 0x000fe200078e00ff */
[----:B------:R-:W-:Y:S02]  /*3500*/  BSSY.RECONVERGENT B2, `(.L_x_72) ;  /* 0x0000015000027945 */ /* 0x000fe40003800200 */
[----:B--2---:R-:W-:Y:S04]  /*3510*/  LDS.64 R2, [R6] ;  /* 0x0000000006027984 */ /* 0x004fe80000000a00 */
[----:B------:R-:W4:Y:S01]  /*3520*/  LDS.64 R10, [R6+0x8] ;  /* 0x00000800060a7984 */ /* 0x000f220000000a00 */
[----:B---3--:R-:W0:Y:S02]  /*3530*/  MUFU.RCP64H R13, R9 ;  /* 0x00000009000d7308 */ /* 0x008e240000001800 */
[----:B0-----:R-:W-:-:S08]  /*3540*/  DFMA R14, -R8, R12, 1 ;  /* 0x3ff00000080e742b */ /* 0x001fd0000000010c */
[----:B------:R-:W-:-:S08]  /*3550*/  DFMA R14, R14, R14, R14 ;  /* 0x0000000e0e0e722b */ /* 0x000fd0000000000e */
[----:B------:R-:W-:Y:S02]  /*3560*/  DFMA R14, R12, R14, R12 ;  /* 0x0000000e0c0e722b */ /* 0x000fe4000000000c */
[----:B----4-:R-:W-:-:S06]  /*3570*/  DFMA R12, -R24, R10, R2 ;  /* 0x0000000a180c722b */ /* 0x010fcc0000000102 */
[----:B------:R-:W-:-:S04]  /*3580*/  DFMA R16, -R8, R14, 1 ;  /* 0x3ff000000810742b */ /* 0x000fc8000000010e */
[----:B------:R-:W-:-:S04]  /*3590*/  FSETP.GEU.AND P1, PT, |R13|, 6.5827683646048100446e-37, PT ;  /* 0x036000000d00780b */ /* 0x000fc80003f2e200 */
        /* <DEDUP_REMOVED lines=11> */
.L_x_73:
[----:B------:R-:W-:Y:S05]  /*3650*/  BSYNC.RECONVERGENT B2 ;  /* 0x0000000000027941 */ /* 0x000fea0003800200 */
.L_x_72:
[----:B------:R0:W-:Y:S02]  /*3660*/  STS.64 [R6], R2 ;  /* 0x0000000206007388 */ /* 0x0001e40000000a00 */
.L_x_68:
[----:B------:R-:W-:Y:S05]  /*3670*/  BSYNC.RECONVERGENT B1 ;  /* 0x0000000000017941 */ /* 0x000fea0003800200 */
.L_x_67:
[----:B------:R-:W-:Y:S01]  /*3680*/  BAR.SYNC.DEFER_BLOCKING 0x0 ;  /* 0x0000000000007b1d */ /* 0x000fe20000010000 */
[----:B------:R-:W-:-:S13]  /*3690*/  ISETP.NE.AND P0, PT, R4, RZ, PT ;  /* 0x000000ff0400720c */ /* 0x000fda0003f05270 */
[----:B012---:R-:W0:Y:S01]  /*36a0*/  @P0 LDC.64 R2, c[0x0][0x398] ;  /* 0x0000e600ff020b82 */ /* 0x007e220000000a00 */
[----:B------:R-:W-:Y:S02]  /*36b0*/  @P0 IMAD R5, R4, 0x2, R5 ;  /* 0x0000000204050824 */ /* 0x000fe400078e0205 */
[----:B------:R-:W-:-:S05]  /*36c0*/  IMAD.MOV.U32 R14, RZ, RZ, 0x1 ;  /* 0x00000001ff0e7424 */ /* 0x000fca00078e00ff */
[----:B------:R-:W1:Y:S01]  /*36d0*/  @P0 LDC.64 R18, c[0x0][0x3d8] ;  /* 0x0000f600ff120b82 */ /* 0x000e620000000a00 */
[----:B---34-:R-:W2:Y:S04]  /*36e0*/  @!P0 LDG.E.64 R8, desc[UR22][R30.64] ;  /* 0x000000161e088981 */ /* 0x018ea8000c1e1b00 */
[----:B------:R-:W1:Y:S01]  /*36f0*/  @P0 LDS.64 R12, [R6+-0x8] ;  /* 0xfffff800060c0984 */ /* 0x000e620000000a00 */
[----:B0-----:R-:W-:-:S05]  /*3700*/  @P0 IMAD.WIDE.U32 R30, R5, 0x8, R2 ;  /* 0x00000008051e0825 */ /* 0x001fca00078e0002 */
[----:B------:R-:W1:Y:S01]  /*3710*/  @P0 LDG.E.64 R10, desc[UR22][R30.64] ;  /* 0x000000161e0a0981 */ /* 0x000e62000c1e1b00 */
[----:B------:R-:W0:Y:S01]  /*3720*/  @!P0 LDC.64 R32, c[0x0][0x3c8] ;  /* 0x0000f200ff208b82 */ /* 0x000e220000000a00 */
[----:B------:R-:W-:Y:S01]  /*3730*/  @!P0 MOV R0, 0x400 ;  /* 0x0000040000008802 */ /* 0x000fe20000000f00 */
[----:B------:R-:W-:Y:S01]  /*3740*/  BSSY.RECONVERGENT B1, `(.L_x_74) ;  /* 0x000001b000017945 */ /* 0x000fe20003800200 */
[----:B------:R-:W3:Y:S05]  /*3750*/  @!P0 S2R R3, SR_CgaCtaId ;  /* 0x0000000000038919 */ /* 0x000eea0000008800 */
[----:B------:R-:W2:Y:S01]  /*3760*/  @P0 LDC.64 R34, c[0x0][0x3e8] ;  /* 0x0000fa00ff220b82 */ /* 0x000ea20000000a00 */
[----:B0-----:R-:W0:Y:S01]  /*3770*/  MUFU.RCP64H R15, R33 ;  /* 0x00000021000f7308 */ /* 0x001e220000001800 */
[----:B---3--:R-:W-:-:S05]  /*3780*/  @!P0 LEA R0, R3, R0, 0x18 ;  /* 0x0000000003008211 */ /* 0x008fca00078ec0ff */
[----:B------:R-:W-:Y:S01]  /*3790*/  @!P0 LDS.64 R2, [R0] ;  /* 0x0000000000028984 */ /* 0x000fe20000000a00 */
[----:B0-----:R-:W-:-:S03]  /*37a0*/  DFMA R16, R14, -R32, 1 ;  /* 0x3ff000000e10742b */ /* 0x001fc60000000820 */
[----:B------:R-:W2:Y:S05]  /*37b0*/  @P0 LDS.64 R2, [R6] ;  /* 0x0000000006020984 */ /* 0x000eaa0000000a00 */
[----:B------:R-:W-:-:S08]  /*37c0*/  DFMA R16, R16, R16, R16 ;  /* 0x000000101010722b */ /* 0x000fd00000000010 */
[----:B------:R-:W-:Y:S02]  /*37d0*/  DFMA R16, R14, R16, R14 ;  /* 0x000000100e10722b */ /* 0x000fe4000000000e */
[----:B-1----:R-:W-:-:S06]  /*37e0*/  @P0 DFMA R8, -R12, R18, R10 ;  /* 0x000000120c08022b */ /* 0x002fcc000000010a */
[----:B------:R-:W-:Y:S02]  /*37f0*/  DFMA R10, R16, -R32, 1 ;  /* 0x3ff00000100a742b */ /* 0x000fe40000000820 */
[----:B--2---:R-:W-:-:S06]  /*3800*/  DFMA R12, R2, -R34, R8 ;  /* 0x80000022020c722b */ /* 0x004fcc0000000008 */
[----:B------:R-:W-:-:S08]  /*3810*/  DFMA R10, R16, R10, R16 ;  /* 0x0000000a100a722b */ /* 0x000fd00000000010 */
[----:B------:R-:W-:Y:S01]  /*3820*/  DMUL R6, R12, R10 ;  /* 0x0000000a0c067228 */ /* 0x000fe20000000000 */
[----:B------:R-:W-:-:S07]  /*3830*/  FSETP.GEU.AND P1, PT, |R13|, 6.5827683646048100446e-37, PT ;  /* 0x036000000d00780b */ /* 0x000fce0003f2e200 */
[----:B------:R-:W-:-:S08]  /*3840*/  DFMA R8, R6, -R32, R12 ;  /* 0x800000200608722b */ /* 0x000fd0000000000c */
        /* <DEDUP_REMOVED lines=10> */
.L_x_75:
[----:B------:R-:W-:Y:S05]  /*38f0*/  BSYNC.RECONVERGENT B1 ;  /* 0x0000000000017941 */ /* 0x000fea0003800200 */
.L_x_74:
[----:B------:R-:W0:Y:S01]  /*3900*/  LDC.64 R8, c[0x0][0x398] ;  /* 0x0000e600ff087b82 */ /* 0x000e220000000a00 */
[----:B------:R-:W-:Y:S01]  /*3910*/  STG.E.64 desc[UR22][R30.64], R6 ;  /* 0x000000061e007986 */ /* 0x000fe2000c101b16 */
[----:B0-----:R-:W-:-:S05]  /*3920*/  IMAD.WIDE.U32 R4, R5, 0x8, R8 ;  /* 0x0000000805047825 */ /* 0x001fca00078e0008 */
[----:B------:R-:W-:Y:S01]  /*3930*/  STG.E.64 desc[UR22][R4.64+0x8], R2 ;  /* 0x0000080204007986 */ /* 0x000fe2000c101b16 */
[----:B------:R-:W-:Y:S06]  /*3940*/  BAR.SYNC.DEFER_BLOCKING 0x0 ;  /* 0x0000000000007b1d */ /* 0x000fec0000010000 */
[----:B------:R-:W-:Y:S05]  /*3950*/  EXIT ;  /* 0x000000000000794d */ /* 0x000fea0003800000 */
        .weak           $__internal_0_$__cuda_sm20_div_rn_f64_full
        .type           $__internal_0_$__cuda_sm20_div_rn_f64_full,@function
        .size           $__internal_0_$__cuda_sm20_div_rn_f64_full,(.L_x_102 - $__internal_0_$__cuda_sm20_div_rn_f64_full)
$__internal_0_$__cuda_sm20_div_rn_f64_full:
[----:B------:R-:W-:Y:S01]  /*3960*/  FSETP.GEU.AND P2, PT, |R13|, 1.469367938527859385e-39, PT ;  /* 0x001000000d00780b */ /* 0x000fe20003f4e200 */
[----:B------:R-:W-:Y:S01]  /*3970*/  IMAD.MOV.U32 R40, RZ, RZ, 0x1ca00000 ;  /* 0x1ca00000ff287424 */ /* 0x000fe200078e00ff */
[C---:B------:R-:W-:Y:S01]  /*3980*/  FSETP.GEU.AND P0, PT, |R9|.reuse, 1.469367938527859385e-39, PT ;  /* 0x001000000900780b */ /* 0x040fe20003f0e200 */
[----:B------:R-:W-:Y:S01]  /*3990*/  IMAD.MOV.U32 R38, RZ, RZ, 0x1 ;  /* 0x00000001ff267424 */ /* 0x000fe200078e00ff */
[----:B------:R-:W-:Y:S01]  /*39a0*/  LOP3.LUT R10, R9, 0x800fffff, RZ, 0xc0, !PT ;  /* 0x800fffff090a7812 */ /* 0x000fe200078ec0ff */
[----:B------:R-:W-:Y:S01]  /*39b0*/  BSSY.RECONVERGENT B0, `(.L_x_76) ;  /* 0x0000052000007945 */ /* 0x000fe20003800200 */
[----:B------:R-:W-:Y:S02]  /*39c0*/  LOP3.LUT R7, R13, 0x7ff00000, RZ, 0xc0, !PT ;  /* 0x7ff000000d077812 */ /* 0x000fe400078ec0ff */
[----:B------:R-:W-:Y:S01]  /*39d0*/  LOP3.LUT R11, R10, 0x3ff00000, RZ, 0xfc, !PT ;  /* 0x3ff000000a0b7812 */ /* 0x000fe200078efcff */
[----:B------:R-:W-:Y:S01]  /*39e0*/  IMAD.MOV.U32 R10, RZ, RZ, R8 ;  /* 0x000000ffff0a7224 */ /* 0x000fe200078e0008 */
[----:B------:R-:W-:Y:S01]  /*39f0*/  LOP3.LUT R42, R9, 0x7ff00000, RZ, 0xc0, !PT ;  /* 0x7ff00000092a7812 */ /* 0x000fe200078ec0ff */
[----:B------:R-:W-:-:S02]  /*3a00*/  IMAD.MOV.U32 R41, RZ, RZ, R7 ;  /* 0x000000ffff297224 */ /* 0x000fc400078e0007 */
[----:B------:R-:W-:Y:S01]  /*3a10*/  @!P2 LOP3.LUT R36, R9, 0x7ff00000, RZ, 0xc0, !PT ;  /* 0x7ff000000924a812 */ /* 0x000fe200078ec0ff */
[----:B------:R-:W-:Y:S01]  /*3a20*/  @!P2 IMAD.MOV.U32 R46, RZ, RZ, RZ ;  /* 0x000000ffff2ea224 */ /* 0x000fe200078e00ff */
[----:B------:R-:W-:Y:S01]  /*3a30*/  @!P0 DMUL R10, R8, 8.98846567431157953865e+307 ;  /* 0x7fe00000080a8828 */ /* 0x000fe20000000000 */
[C---:B------:R-:W-:Y:S02]  /*3a40*/  ISETP.GE.U32.AND P1, PT, R7.reuse, R42, PT ;  /* 0x0000002a0700720c */ /* 0x040fe40003f26070 */
[----:B------:R-:W-:Y:S02]  /*3a50*/  @!P2 ISETP.GE.U32.AND P3, PT, R7, R36, PT ;  /* 0x000000240700a20c */ /* 0x000fe40003f66070 */
[C---:B------:R-:W-:Y:S01]  /*3a60*/  SEL R37, R40.reuse, 0x63400000, !P1 ;  /* 0x6340000028257807 */ /* 0x040fe20004800000 */
[----:B------:R-:W0:Y:S01]  /*3a70*/  MUFU.RCP64H R39, R11 ;  /* 0x0000000b00277308 */ /* 0x000e220000001800 */
[----:B------:R-:W-:Y:S02]  /*3a80*/  @!P2 SEL R36, R40, 0x63400000, !P3 ;  /* 0x634000002824a807 */ /* 0x000fe40005800000 */
[----:B------:R-:W-:-:S02]  /*3a90*/  LOP3.LUT R37, R37, 0x800fffff, R13, 0xf8, !PT ;  /* 0x800fffff25257812 */ /* 0x000fc400078ef80d */
[----:B------:R-:W-:Y:S02]  /*3aa0*/  @!P2 LOP3.LUT R36, R36, 0x80000000, R13, 0xf8, !PT ;  /* 0x800000002424a812 */ /* 0x000fe400078ef80d */
[----:B------:R-:W-:Y:S02]  /*3ab0*/  @!P0 LOP3.LUT R42, R11, 0x7ff00000, RZ, 0xc0, !PT ;  /* 0x7ff000000b2a8812 */ /* 0x000fe400078ec0ff */
[----:B------:R-:W-:Y:S01]  /*3ac0*/  @!P2 LOP3.LUT R47, R36, 0x100000, RZ, 0xfc, !PT ;  /* 0x00100000242fa812 */ /* 0x000fe200078efcff */
[----:B------:R-:W-:-:S06]  /*3ad0*/  IMAD.MOV.U32 R36, RZ, RZ, R12 ;  /* 0x000000ffff247224 */ /* 0x000fcc00078e000c */
[----:B------:R-:W-:Y:S02]  /*3ae0*/  @!P2 DFMA R36, R36, 2, -R46 ;  /* 0x400000002424a82b */ /* 0x000fe4000000082e */
[----:B0-----:R-:W-:-:S08]  /*3af0*/  DFMA R46, R38, -R10, 1 ;  /* 0x3ff00000262e742b */ /* 0x001fd0000000080a */
[----:B------:R-:W-:Y:S01]  /*3b00*/  DFMA R46, R46, R46, R46 ;  /* 0x0000002e2e2e722b */ /* 0x000fe2000000002e */
[----:B------:R-:W-:-:S04]  /*3b10*/  @!P2 LOP3.LUT R41, R37, 0x7ff00000, RZ, 0xc0, !PT ;  /* 0x7ff000002529a812 */ /* 0x000fc800078ec0ff */
[----:B------:R-:W-:-:S03]  /*3b20*/  IADD3 R43, PT, PT, R41, -0x1, RZ ;  /* 0xffffffff292b7810 */ /* 0x000fc60007ffe0ff */
[----:B------:R-:W-:Y:S01]  /*3b30*/  DFMA R38, R38, R46, R38 ;  /* 0x0000002e2626722b */ /* 0x000fe20000000026 */
[----:B------:R-:W-:Y:S01]  /*3b40*/  ISETP.GT.U32.AND P0, PT, R43, 0x7feffffe, PT ;  /* 0x7feffffe2b00780c */ /* 0x000fe20003f04070 */
[----:B------:R-:W-:-:S05]  /*3b50*/  VIADD R43, R42, 0xffffffff ;  /* 0xffffffff2a2b7836 */ /* 0x000fca0000000000 */
[----:B------:R-:W-:Y:S01]  /*3b60*/  ISETP.GT.U32.OR P0, PT, R43, 0x7feffffe, P0 ;  /* 0x7feffffe2b00780c */ /* 0x000fe20000704470 */
[----:B------:R-:W-:-:S08]  /*3b70*/  DFMA R48, R38, -R10, 1 ;  /* 0x3ff000002630742b */ /* 0x000fd0000000080a */
[----:B------:R-:W-:-:S08]  /*3b80*/  DFMA R48, R38, R48, R38 ;  /* 0x000000302630722b */ /* 0x000fd00000000026 */
[----:B------:R-:W-:-:S08]  /*3b90*/  DMUL R46, R48, R36 ;  /* 0x00000024302e7228 */ /* 0x000fd00000000000 */
[----:B------:R-:W-:-:S08]  /*3ba0*/  DFMA R38, R46, -R10, R36 ;  /* 0x8000000a2e26722b */ /* 0x000fd00000000024 */
[----:B------:R-:W-:Y:S01]  /*3bb0*/  DFMA R38, R48, R38, R46 ;  /* 0x000000263026722b */ /* 0x000fe2000000002e */
[----:B------:R-:W-:Y:S10]  /*3bc0*/  @P0 BRA `(.L_x_77) ;  /* 0x00000000006c0947 */ /* 0x000ff40003800000 */
[----:B------:R-:W-:-:S04]  /*3bd0*/  LOP3.LUT R12, R9, 0x7ff00000, RZ, 0xc0, !PT ;  /* 0x7ff00000090c7812 */ /* 0x000fc800078ec0ff */
[CC--:B------:R-:W-:Y:S02]  /*3be0*/  VIADDMNMX R13, R7.reuse, -R12.reuse, 0xb9600000, !PT ;  /* 0xb9600000070d7446 */ /* 0x0c0fe4000780090c */
[----:B------:R-:W-:Y:S02]  /*3bf0*/  ISETP.GE.U32.AND P0, PT, R7, R12, PT ;  /* 0x0000000c0700720c */ /* 0x000fe40003f06070 */
[----:B------:R-:W-:Y:S02]  /*3c00*/  VIMNMX R13, PT, PT, R13, 0x46a00000, PT ;  /* 0x46a000000d0d7848 */ /* 0x000fe40003fe0100 */
[----:B------:R-:W-:-:S05]  /*3c10*/  SEL R40, R40, 0x63400000, !P0 ;  /* 0x6340000028287807 */ /* 0x000fca0004000000 */
[----:B------:R-:W-:Y:S02]  /*3c20*/  IMAD.IADD R13, R13, 0x1, -R40 ;  /* 0x000000010d0d7824 */ /* 0x000fe400078e0a28 */
[----:B------:R-:W-:Y:S02]  /*3c30*/  IMAD.MOV.U32 R40, RZ, RZ, RZ ;  /* 0x000000ffff287224 */ /* 0x000fe400078e00ff */
[----:B------:R-:W-:-:S06]  /*3c40*/  VIADD R41, R13, 0x7fe00000 ;  /* 0x7fe000000d297836 */ /* 0x000fcc0000000000 */
[----:B------:R-:W-:-:S10]  /*3c50*/  DMUL R46, R38, R40 ;  /* 0x00000028262e7228 */ /* 0x000fd40000000000 */
[----:B------:R-:W-:-:S13]  /*3c60*/  FSETP.GTU.AND P0, PT, |R47|, 1.469367938527859385e-39, PT ;  /* 0x001000002f00780b */ /* 0x000fda0003f0c200 */
[----:B------:R-:W-:Y:S05]  /*3c70*/  @P0 BRA `(.L_x_78) ;  /* 0x0000000000940947 */ /* 0x000fea0003800000 */
[----:B------:R-:W-:Y:S01]  /*3c80*/  DFMA R10, R38, -R10, R36 ;  /* 0x8000000a260a722b */ /* 0x000fe20000000024 */
[----:B------:R-:W-:-:S09]  /*3c90*/  IMAD.MOV.U32 R40, RZ, RZ, RZ ;  /* 0x000000ffff287224 */ /* 0x000fd200078e00ff */
[C---:B------:R-:W-:Y:S02]  /*3ca0*/  FSETP.NEU.AND P0, PT, R11.reuse, RZ, PT ;  /* 0x000000ff0b00720b */ /* 0x040fe40003f0d000 */
[----:B------:R-:W-:-:S04]  /*3cb0*/  LOP3.LUT R8, R11, 0x80000000, R9, 0x48, !PT ;  /* 0x800000000b087812 */ /* 0x000fc800078e4809 */
[----:B------:R-:W-:-:S07]  /*3cc0*/  LOP3.LUT R41, R8, R41, RZ, 0xfc, !PT ;  /* 0x0000002908297212 */ /* 0x000fce00078efcff */
[----:B------:R-:W-:Y:S05]  /*3cd0*/  @!P0 BRA `(.L_x_78) ;  /* 0x00000000007c8947 */ /* 0x000fea0003800000 */
[----:B------:R-:W-:Y:S01]  /*3ce0*/  IMAD.MOV R11, RZ, RZ, -R13 ;  /* 0x000000ffff0b7224 */ /* 0x000fe200078e0a0d */
[----:B------:R-:W-:Y:S01]  /*3cf0*/  IADD3 R13, PT, PT, -R13, -0x43300000, RZ ;  /* 0xbcd000000d0d7810 */ /* 0x000fe20007ffe1ff */
[----:B------:R-:W-:-:S06]  /*3d00*/  IMAD.MOV.U32 R10, RZ, RZ, RZ ;  /* 0x000000ffff0a7224 */ /* 0x000fcc00078e00ff */
[----:B------:R-:W-:Y:S02]  /*3d10*/  DFMA R10, R46, -R10, R38 ;  /* 0x8000000a2e0a722b */ /* 0x000fe40000000026 */
[----:B------:R-:W-:-:S08]  /*3d20*/  DMUL.RP R38, R38, R40 ;  /* 0x0000002826267228 */ /* 0x000fd00000008000 */
[----:B------:R-:W-:Y:S02]  /*3d30*/  FSETP.NEU.AND P0, PT, |R11|, R13, PT ;  /* 0x0000000d0b00720b */ /* 0x000fe40003f0d200 */
[----:B------:R-:W-:Y:S02]  /*3d40*/  LOP3.LUT R7, R39, R8, RZ, 0x3c, !PT ;  /* 0x0000000827077212 */ /* 0x000fe400078e3cff */
[----:B------:R-:W-:Y:S02]  /*3d50*/  FSEL R46, R38, R46, !P0 ;  /* 0x0000002e262e7208 */ /* 0x000fe40004000000 */
[----:B------:R-:W-:Y:S01]  /*3d60*/  FSEL R47, R7, R47, !P0 ;  /* 0x0000002f072f7208 */ /* 0x000fe20004000000 */
[----:B------:R-:W-:Y:S06]  /*3d70*/  BRA `(.L_x_78) ;  /* 0x0000000000547947 */ /* 0x000fec0003800000 */
.L_x_77:
[----:B------:R-:W-:-:S14]  /*3d80*/  DSETP.NAN.AND P0, PT, R12, R12, PT ;  /* 0x0000000c0c00722a */ /* 0x000fdc0003f08000 */
[----:B------:R-:W-:Y:S05]  /*3d90*/  @P0 BRA `(.L_x_79) ;  /* 0x0000000000440947 */ /* 0x000fea0003800000 */
[----:B------:R-:W-:-:S14]  /*3da0*/  DSETP.NAN.AND P0, PT, R8, R8, PT ;  /* 0x000000080800722a */ /* 0x000fdc0003f08000 */
[----:B------:R-:W-:Y:S05]  /*3db0*/  @P0 BRA `(.L_x_80) ;  /* 0x0000000000300947 */ /* 0x000fea0003800000 */
[----:B------:R-:W-:Y:S01]  /*3dc0*/  ISETP.NE.AND P0, PT, R41, R42, PT ;  /* 0x0000002a2900720c */ /* 0x000fe20003f05270 */
[----:B------:R-:W-:Y:S01]  /*3dd0*/  IMAD.MOV.U32 R46, RZ, RZ, 0x0 ;  /* 0x00000000ff2e7424 */ /* 0x000fe200078e00ff */
[----:B------:R-:W-:-:S11]  /*3de0*/  MOV R47, 0xfff80000 ;  /* 0xfff80000002f7802 */ /* 0x000fd60000000f00 */
[----:B------:R-:W-:Y:S05]  /*3df0*/  @!P0 BRA `(.L_x_78) ;  /* 0x0000000000348947 */ /* 0x000fea0003800000 */
[----:B------:R-:W-:Y:S02]  /*3e00*/  ISETP.NE.AND P0, PT, R41, 0x7ff00000, PT ;  /* 0x7ff000002900780c */ /* 0x000fe40003f05270 */
[----:B------:R-:W-:Y:S02]  /*3e10*/  LOP3.LUT R47, R13, 0x80000000, R9, 0x48, !PT ;  /* 0x800000000d2f7812 */ /* 0x000fe400078e4809 */
[----:B------:R-:W-:-:S13]  /*3e20*/  ISETP.EQ.OR P0, PT, R42, RZ, !P0 ;  /* 0x000000ff2a00720c */ /* 0x000fda0004702670 */
[----:B------:R-:W-:Y:S01]  /*3e30*/  @P0 LOP3.LUT R7, R47, 0x7ff00000, RZ, 0xfc, !PT ;  /* 0x7ff000002f070812 */ /* 0x000fe200078efcff */
[----:B------:R-:W-:Y:S02]  /*3e40*/  @!P0 IMAD.MOV.U32 R46, RZ, RZ, RZ ;  /* 0x000000ffff2e8224 */ /* 0x000fe400078e00ff */
[----:B------:R-:W-:Y:S02]  /*3e50*/  @P0 IMAD.MOV.U32 R46, RZ, RZ, RZ ;  /* 0x000000ffff2e0224 */ /* 0x000fe400078e00ff */
[----:B------:R-:W-:Y:S01]  /*3e60*/  @P0 IMAD.MOV.U32 R47, RZ, RZ, R7 ;  /* 0x000000ffff2f0224 */ /* 0x000fe200078e0007 */
[----:B------:R-:W-:Y:S06]  /*3e70*/  BRA `(.L_x_78) ;  /* 0x0000000000147947 */ /* 0x000fec0003800000 */
.L_x_80:
[----:B------:R-:W-:Y:S01]  /*3e80*/  LOP3.LUT R47, R9, 0x80000, RZ, 0xfc, !PT ;  /* 0x00080000092f7812 */ /* 0x000fe200078efcff */
[----:B------:R-:W-:Y:S01]  /*3e90*/  IMAD.MOV.U32 R46, RZ, RZ, R8 ;  /* 0x000000ffff2e7224 */ /* 0x000fe200078e0008 */
[----:B------:R-:W-:Y:S06]  /*3ea0*/  BRA `(.L_x_78) ;  /* 0x0000000000087947 */ /* 0x000fec0003800000 */
.L_x_79:
[----:B------:R-:W-:Y:S01]  /*3eb0*/  LOP3.LUT R47, R13, 0x80000, RZ, 0xfc, !PT ;  /* 0x000800000d2f7812 */ /* 0x000fe200078efcff */
[----:B------:R-:W-:-:S07]  /*3ec0*/  IMAD.MOV.U32 R46, RZ, RZ, R12 ;  /* 0x000000ffff2e7224 */ /* 0x000fce00078e000c */
.L_x_78:
[----:B------:R-:W-:Y:S05]  /*3ed0*/  BSYNC.RECONVERGENT B0 ;  /* 0x0000000000007941 */ /* 0x000fea0003800200 */
.L_x_76:
[----:B------:R-:W-:Y:S02]  /*3ee0*/  IMAD.MOV.U32 R8, RZ, RZ, R0 ;  /* 0x000000ffff087224 */ /* 0x000fe400078e0000 */
[----:B------:R-:W-:-:S04]  /*3ef0*/  IMAD.MOV.U32 R9, RZ, RZ, 0x0 ;  /* 0x00000000ff097424 */ /* 0x000fc800078e00ff */
[----:B------:R-:W-:Y:S05]  /*3f00*/  RET.REL.NODEC R8 `(_Z24sharedMemCyclicReductionPdS_S_S_S_S_S_S_S_ddddd) ;  /* 0xffffffc0083c7950 */ /* 0x000fea0003c3ffff */
.L_x_81:
[----:B------:R-:W-:-:S00]  /*3f10*/  BRA `(.L_x_81) ;  /* 0xfffffffc00fc7947 */ /* 0x000fc0000383ffff */
[----:B------:R-:W-:-:S00]  /*3f20*/  NOP ;  /* 0x0000000000007918 */ /* 0x000fc00000000000 */
        /* <DEDUP_REMOVED lines=13> */
.L_x_102:


//--------------------- .nv.shared._Z24sharedMemCyclicReductionPdS_S_S_S_S_S_S_S_ddddd --------------------------
	.section	.nv.shared._Z24sharedMemCyclicReductionPdS_S_S_S_S_S_S_S_ddddd,"aw",@nobits
	.sectionflags	@""
	.align	8
.nv.shared._Z24sharedMemCyclicReductionPdS_S_S_S_S_S_S_S_ddddd:
	.zero		3072


//--------------------- .nv.shared.reserved.0     --------------------------
	.section	.nv.shared.reserved.0,"aw",@nobits
	.weak		__nv_reservedSMEM_offset_0_alias
	.size		__nv_reservedSMEM_offset_0_alias, 0, 64
	.other		__nv_reservedSMEM_offset_0_alias,@"STO_CUDA_RESERVED_SHARED STV_DEFAULT"
__nv_reservedSMEM_offset_0_alias:
	.zero		0
	.zero		64


//--------------------- .nv.constant0._Z24sharedMemCyclicReductionPdS_S_S_S_S_S_S_S_ddddd --------------------------
	.section	.nv.constant0._Z24sharedMemCyclicReductionPdS_S_S_S_S_S_S_S_ddddd,"a",@progbits
	.sectionflags	@""
	.align	4
.nv.constant0._Z24sharedMemCyclicReductionPdS_S_S_S_S_S_S_S_ddddd:
	.zero		1008


//--------------------- SYMBOLS --------------------------

	.type		.nv.reservedSmem.offset0,@object
	.size		.nv.reservedSmem.offset0,0x4
	.type		.nv.reservedSmem.cap,@object
	.size		.nv.reservedSmem.cap,0x4
